	.target	sm_100a

	.elftype	@"ET_EXEC"


//--------------------- .note.nv.tkinfo           --------------------------
	.section	.note.nv.tkinfo,"",@"SHT_NOTE"
	.sectionflags	@"SHF_NOTE_NV_TKINFO"
	.tkinfo
        /*0018*/ 	.word	0x00000002
        /*0030*/ 	.string	""
        /*0030*/ 	.string	"ptxas"
        /*0030*/ 	.string	"Cuda compilation tools, release 13.0, V13.0.88"
        /*0030*/ 	.string	"Build cuda_13.0.r13.0/compiler.36424714_0"
        /*0030*/ 	.string	"-arch sm_100a -m 64 "



//--------------------- .note.nv.cuinfo           --------------------------
	.section	.note.nv.cuinfo,"",@"SHT_NOTE"
	.sectionflags	@"SHF_NOTE_NV_CUINFO"
        /*0018*/ 	.short	0x0002
        /*001a*/ 	.short	0x0064
        /*001c*/ 	.short	0x0082
	.zero		2


//--------------------- .nv.info                  --------------------------
	.section	.nv.info,"",@"SHT_CUDA_INFO"
	.align	4


	//----- nvinfo : EIATTR_REGCOUNT
	.align		4
        /*0000*/ 	.byte	0x04, 0x2f
        /*0002*/ 	.short	(.L_19 - .L_18)
	.align		4
.L_18:
        /*0004*/ 	.word	index@(_ZN7cutlass13device_kernelINS_4gemm6kernel13GemmUniversalIN4cute5tupleIJiiiiEEENS1_10collective13CollectiveMmaINS1_35MainloopSm100TmaUmmaWarpSpecializedILi3ELi2ELi4ENS5_IJNS4_1CILi2EEESB_NSA_ILi1EEEEEEEENS5_IJNSA_ILi64EEENSA_ILi128EEENSA_ILi32EEEEEENS_12float_e5m2_tENS5_IJlSC_lEEESJ_SK_NS4_8TiledMMAINS4_8MMA_AtomIJNS4_10MMA_TraitsINS4_19SM100_MMA_F8F6F4_SSEJSJ_SJ_fSF_SG_NS4_17integral_constantINS4_4UMMA5MajorELSR_0EEESS_NSP_INSQ_7ScaleInELST_0EEESU_EEEEEENS4_6LayoutINS5_IJSC_SC_SC_EEENS5_IJNSA_ILi0EEESZ_SZ_EEEEENS5_IJNS4_10UnderscoreES12_S12_EEEEENS4_23SM90_TMA_LOAD_MULTICASTENS4_14ComposedLayoutINS4_7SwizzleILi1ELi4ELi3EEENS4_18smem_ptr_flag_bitsILi8EEENSX_INS5_IJNSA_ILi8EEESH_EEENS5_IJSH_SC_EEEEEEEvNS4_8identityES15_S1F_vS1G_EENS_8epilogue10collective18CollectiveEpilogueINS1I_23Sm100TmaWarpSpecializedILi2ELi2ELi32ELb0ELb0EEEJSI_NS5_IJNSX_ISF_SC_EES1N_EEESJ_SK_SJ_SK_NS1I_6fusion15FusionCallbacksIS1M_NS1P_17LinearCombinationISJ_fSJ_fLNS_15FloatRoundStyleE2EEESI_S1O_JEEENS4_5SM1004TMEM4LOAD26SM100_TMEM_LOAD_16dp32b32xENS4_13SM90_TMA_LOADENS16_INS17_ILi2ELi4ELi3EEES1A_NSX_INS5_IJS1B_SF_EEENS5_IJSF_SC_EEEEEEENS4_39AutoVectorizingCopyWithAssumedAlignmentILi128EEENS4_14SM90_TMA_STOREES24_S26_S26_EEEvvEEEEvNT_6ParamsE)
        /*0008*/ 	.word	0x00000072


	//----- nvinfo : EIATTR_FRAME_SIZE
	.align		4
.L_19:
        /*000c*/ 	.byte	0x04, 0x11
        /*000e*/ 	.short	(.L_21 - .L_20)
	.align		4
.L_20:
        /*0010*/ 	.word	index@($__internal_2_$__cuda_sm10x_tcgen05_guardrail_trap_unallocated_columns_being_dealloced)
        /*0014*/ 	.word	0x00000000


	//----- nvinfo : EIATTR_FRAME_SIZE
	.align		4
.L_21:
        /*0018*/ 	.byte	0x04, 0x11
        /*001a*/ 	.short	(.L_23 - .L_22)
	.align		4
.L_22:
        /*001c*/ 	.word	index@($__internal_1_$__cuda_sm10x_tcgen05_guardrail_trap_phase_invalid_during_alloc)
        /*0020*/ 	.word	0x00000000


	//----- nvinfo : EIATTR_FRAME_SIZE
	.align		4
.L_23:
        /*0024*/ 	.byte	0x04, 0x11
        /*0026*/ 	.short	(.L_25 - .L_24)
	.align		4
.L_24:
        /*0028*/ 	.word	index@($__internal_0_$__cuda_sm10x_tcgen05_guardrail_trap_col_being_dealloced_not_returned_by_alloc)
        /*002c*/ 	.word	0x00000000


	//----- nvinfo : EIATTR_FRAME_SIZE
	.align		4
.L_25:
        /*0030*/ 	.byte	0x04, 0x11
        /*0032*/ 	.short	(.L_27 - .L_26)
	.align		4
.L_26:
        /*0034*/ 	.word	index@(_ZN7cutlass13device_kernelINS_4gemm6kernel13GemmUniversalIN4cute5tupleIJiiiiEEENS1_10collective13CollectiveMmaINS1_35MainloopSm100TmaUmmaWarpSpecializedILi3ELi2ELi4ENS5_IJNS4_1CILi2EEESB_NSA_ILi1EEEEEEEENS5_IJNSA_ILi64EEENSA_ILi128EEENSA_ILi32EEEEEENS_12float_e5m2_tENS5_IJlSC_lEEESJ_SK_NS4_8TiledMMAINS4_8MMA_AtomIJNS4_10MMA_TraitsINS4_19SM100_MMA_F8F6F4_SSEJSJ_SJ_fSF_SG_NS4_17integral_constantINS4_4UMMA5MajorELSR_0EEESS_NSP_INSQ_7ScaleInELST_0EEESU_EEEEEENS4_6LayoutINS5_IJSC_SC_SC_EEENS5_IJNSA_ILi0EEESZ_SZ_EEEEENS5_IJNS4_10UnderscoreES12_S12_EEEEENS4_23SM90_TMA_LOAD_MULTICASTENS4_14ComposedLayoutINS4_7SwizzleILi1ELi4ELi3EEENS4_18smem_ptr_flag_bitsILi8EEENSX_INS5_IJNSA_ILi8EEESH_EEENS5_IJSH_SC_EEEEEEEvNS4_8identityES15_S1F_vS1G_EENS_8epilogue10collective18CollectiveEpilogueINS1I_23Sm100TmaWarpSpecializedILi2ELi2ELi32ELb0ELb0EEEJSI_NS5_IJNSX_ISF_SC_EES1N_EEESJ_SK_SJ_SK_NS1I_6fusion15FusionCallbacksIS1M_NS1P_17LinearCombinationISJ_fSJ_fLNS_15FloatRoundStyleE2EEESI_S1O_JEEENS4_5SM1004TMEM4LOAD26SM100_TMEM_LOAD_16dp32b32xENS4_13SM90_TMA_LOADENS16_INS17_ILi2ELi4ELi3EEES1A_NSX_INS5_IJS1B_SF_EEENS5_IJSF_SC_EEEEEEENS4_39AutoVectorizingCopyWithAssumedAlignmentILi128EEENS4_14SM90_TMA_STOREES24_S26_S26_EEEvvEEEEvNT_6ParamsE)
        /*0038*/ 	.word	0x00000000


	//----- nvinfo : EIATTR_MIN_STACK_SIZE
	.align		4
.L_27:
        /*003c*/ 	.byte	0x04, 0x12
        /*003e*/ 	.short	(.L_29 - .L_28)
	.align		4
.L_28:
        /*0040*/ 	.word	index@(_ZN7cutlass13device_kernelINS_4gemm6kernel13GemmUniversalIN4cute5tupleIJiiiiEEENS1_10collective13CollectiveMmaINS1_35MainloopSm100TmaUmmaWarpSpecializedILi3ELi2ELi4ENS5_IJNS4_1CILi2EEESB_NSA_ILi1EEEEEEEENS5_IJNSA_ILi64EEENSA_ILi128EEENSA_ILi32EEEEEENS_12float_e5m2_tENS5_IJlSC_lEEESJ_SK_NS4_8TiledMMAINS4_8MMA_AtomIJNS4_10MMA_TraitsINS4_19SM100_MMA_F8F6F4_SSEJSJ_SJ_fSF_SG_NS4_17integral_constantINS4_4UMMA5MajorELSR_0EEESS_NSP_INSQ_7ScaleInELST_0EEESU_EEEEEENS4_6LayoutINS5_IJSC_SC_SC_EEENS5_IJNSA_ILi0EEESZ_SZ_EEEEENS5_IJNS4_10UnderscoreES12_S12_EEEEENS4_23SM90_TMA_LOAD_MULTICASTENS4_14ComposedLayoutINS4_7SwizzleILi1ELi4ELi3EEENS4_18smem_ptr_flag_bitsILi8EEENSX_INS5_IJNSA_ILi8EEESH_EEENS5_IJSH_SC_EEEEEEEvNS4_8identityES15_S1F_vS1G_EENS_8epilogue10collective18CollectiveEpilogueINS1I_23Sm100TmaWarpSpecializedILi2ELi2ELi32ELb0ELb0EEEJSI_NS5_IJNSX_ISF_SC_EES1N_EEESJ_SK_SJ_SK_NS1I_6fusion15FusionCallbacksIS1M_NS1P_17LinearCombinationISJ_fSJ_fLNS_15FloatRoundStyleE2EEESI_S1O_JEEENS4_5SM1004TMEM4LOAD26SM100_TMEM_LOAD_16dp32b32xENS4_13SM90_TMA_LOADENS16_INS17_ILi2ELi4ELi3EEES1A_NSX_INS5_IJS1B_SF_EEENS5_IJSF_SC_EEEEEEENS4_39AutoVectorizingCopyWithAssumedAlignmentILi128EEENS4_14SM90_TMA_STOREES24_S26_S26_EEEvvEEEEvNT_6ParamsE)
        /*0044*/ 	.word	0x00000000
.L_29:


//--------------------- .nv.compat                --------------------------
	.section	.nv.compat,"",@"SHT_CUDA_COMPAT_INFO"
	.align	4
        /*0000*/ 	.byte	0x02, 0x09, 0x01, 0x00, 0x02, 0x02, 0x02, 0x00, 0x02, 0x05, 0x05, 0x00, 0x03, 0x07, 0x01, 0x01
        /*0010*/ 	.byte	0x02, 0x03, 0x01, 0x00, 0x02, 0x06, 0x01, 0x00, 0x04, 0x0b, 0x08, 0x00, 0x09, 0x00, 0x00, 0x00
        /*0020*/ 	.byte	0x00, 0x00, 0x00, 0x00


//--------------------- .nv.info._ZN7cutlass13device_kernelINS_4gemm6kernel13GemmUniversalIN4cute5tupleIJiiiiEEENS1_10collective13CollectiveMmaINS1_35MainloopSm100TmaUmmaWarpSpecializedILi3ELi2ELi4ENS5_IJNS4_1CILi2EEESB_NSA_ILi1EEEEEEEENS5_IJNSA_ILi64EEENSA_ILi128EEENSA_ILi32EEEEEENS_12float_e5m2_tENS5_IJlSC_lEEESJ_SK_NS4_8TiledMMAINS4_8MMA_AtomIJNS4_10MMA_TraitsINS4_19SM100_MMA_F8F6F4_SSEJSJ_SJ_fSF_SG_NS4_17integral_constantINS4_4UMMA5MajorELSR_0EEESS_NSP_INSQ_7ScaleInELST_0EEESU_EEEEEENS4_6LayoutINS5_IJSC_SC_SC_EEENS5_IJNSA_ILi0EEESZ_SZ_EEEEENS5_IJNS4_10UnderscoreES12_S12_EEEEENS4_23SM90_TMA_LOAD_MULTICASTENS4_14ComposedLayoutINS4_7SwizzleILi1ELi4ELi3EEENS4_18smem_ptr_flag_bitsILi8EEENSX_INS5_IJNSA_ILi8EEESH_EEENS5_IJSH_SC_EEEEEEEvNS4_8identityES15_S1F_vS1G_EENS_8epilogue10collective18CollectiveEpilogueINS1I_23Sm100TmaWarpSpecializedILi2ELi2ELi32ELb0ELb0EEEJSI_NS5_IJNSX_ISF_SC_EES1N_EEESJ_SK_SJ_SK_NS1I_6fusion15FusionCallbacksIS1M_NS1P_17LinearCombinationISJ_fSJ_fLNS_15FloatRoundStyleE2EEESI_S1O_JEEENS4_5SM1004TMEM4LOAD26SM100_TMEM_LOAD_16dp32b32xENS4_13SM90_TMA_LOADENS16_INS17_ILi2ELi4ELi3EEES1A_NSX_INS5_IJS1B_SF_EEENS5_IJSF_SC_EEEEEEENS4_39AutoVectorizingCopyWithAssumedAlignmentILi128EEENS4_14SM90_TMA_STOREES24_S26_S26_EEEvvEEEEvNT_6ParamsE --------------------------
	.section	.nv.info._ZN7cutlass13device_kernelINS_4gemm6kernel13GemmUniversalIN4cute5tupleIJiiiiEEENS1_10collective13CollectiveMmaINS1_35MainloopSm100TmaUmmaWarpSpecializedILi3ELi2ELi4ENS5_IJNS4_1CILi2EEESB_NSA_ILi1EEEEEEEENS5_IJNSA_ILi64EEENSA_ILi128EEENSA_ILi32EEEEEENS_12float_e5m2_tENS5_IJlSC_lEEESJ_SK_NS4_8TiledMMAINS4_8MMA_AtomIJNS4_10MMA_TraitsINS4_19SM100_MMA_F8F6F4_SSEJSJ_SJ_fSF_SG_NS4_17integral_constantINS4_4UMMA5MajorELSR_0EEESS_NSP_INSQ_7ScaleInELST_0EEESU_EEEEEENS4_6LayoutINS5_IJSC_SC_SC_EEENS5_IJNSA_ILi0EEESZ_SZ_EEEEENS5_IJNS4_10UnderscoreES12_S12_EEEEENS4_23SM90_TMA_LOAD_MULTICASTENS4_14ComposedLayoutINS4_7SwizzleILi1ELi4ELi3EEENS4_18smem_ptr_flag_bitsILi8EEENSX_INS5_IJNSA_ILi8EEESH_EEENS5_IJSH_SC_EEEEEEEvNS4_8identityES15_S1F_vS1G_EENS_8epilogue10collective18CollectiveEpilogueINS1I_23Sm100TmaWarpSpecializedILi2ELi2ELi32ELb0ELb0EEEJSI_NS5_IJNSX_ISF_SC_EES1N_EEESJ_SK_SJ_SK_NS1I_6fusion15FusionCallbacksIS1M_NS1P_17LinearCombinationISJ_fSJ_fLNS_15FloatRoundStyleE2EEESI_S1O_JEEENS4_5SM1004TMEM4LOAD26SM100_TMEM_LOAD_16dp32b32xENS4_13SM90_TMA_LOADENS16_INS17_ILi2ELi4ELi3EEES1A_NSX_INS5_IJS1B_SF_EEENS5_IJSF_SC_EEEEEEENS4_39AutoVectorizingCopyWithAssumedAlignmentILi128EEENS4_14SM90_TMA_STOREES24_S26_S26_EEEvvEEEEvNT_6ParamsE,"",@"SHT_CUDA_INFO"
	.sectionflags	@""
	.align	4


	//----- nvinfo : EIATTR_CUDA_API_VERSION
	.align		4
        /*0000*/ 	.byte	0x04, 0x37
        /*0002*/ 	.short	(.L_31 - .L_30)
.L_30:
        /*0004*/ 	.word	0x00000082


	//----- nvinfo : EIATTR_KPARAM_INFO
	.align		4
.L_31:
        /*0008*/ 	.byte	0x04, 0x17
        /*000a*/ 	.short	(.L_33 - .L_32)
.L_32:
        /*000c*/ 	.word	0x00000000
        /*0010*/ 	.short	0x0000
        /*0012*/ 	.short	0x0000
        /*0014*/ 	.byte	0x00, 0xf0, 0x01, 0x20


	//----- nvinfo : EIATTR_AT_ENTRY_FRAGMENTS
	.align		4
.L_33:
        /*0018*/ 	.byte	0x04, 0x4f
        /*001a*/ 	.short	(.L_35 - .L_34)


	//   ....[0]....
.L_34:
        /*001c*/ 	.word	0x00000006


	//----- nvinfo : EIATTR_RESERVED_SMEM_USED
	.align		4
.L_35:
        /*0020*/ 	.byte	0x01, 0x41
	.zero		2


	//----- nvinfo : EIATTR_SPARSE_MMA_MASK
	.align		4
        /*0024*/ 	.byte	0x03, 0x50
        /*0026*/ 	.short	0x0000


	//----- nvinfo : EIATTR_TCGEN05_1CTA_USED
	.align		4
        /*0028*/ 	.byte	0x01, 0x51
	.zero		2


	//----- nvinfo : EIATTR_MAXREG_COUNT
	.align		4
        /*002c*/ 	.byte	0x03, 0x1b
        /*002e*/ 	.short	0x00ff


	//----- nvinfo : EIATTR_NUM_BARRIERS
	.align		4
        /*0030*/ 	.byte	0x02, 0x4c
        /*0032*/ 	.byte	0x07
	.zero		1


	//----- nvinfo : EIATTR_EXTERNS
	.align		4
        /*0034*/ 	.byte	0x04, 0x0f
        /*0036*/ 	.short	(.L_37 - .L_36)


	//   ....[0]....
	.align		4
.L_36:
        /*0038*/ 	.word	index@(__assertfail)


	//----- nvinfo : EIATTR_MERCURY_ISA_VERSION
	.align		4
.L_37:
        /*003c*/ 	.byte	0x03, 0x5f
        /*003e*/ 	.short	0x0101


	//----- nvinfo : EIATTR_INT_WARP_WIDE_INSTR_OFFSETS
	.align		4
        /*0040*/ 	.byte	0x04, 0x31
        /*0042*/ 	.short	(.L_39 - .L_38)


	//   ....[0]....
.L_38:
        /*0044*/ 	.word	0x00003bf0


	//   ....[1]....
        /*0048*/ 	.word	0x00003c10


	//   ....[2]....
        /*004c*/ 	.word	0x00003c40


	//   ....[3]....
        /*0050*/ 	.word	0x00004780


	//   ....[4]....
        /*0054*/ 	.word	0x000047f0


	//   ....[5]....
        /*0058*/ 	.word	0x000048c0


	//   ....[6]....
        /*005c*/ 	.word	0x00004970


	//----- nvinfo : EIATTR_COOP_GROUP_MASK_REGIDS
	.align		4
.L_39:
        /*0060*/ 	.byte	0x04, 0x29
        /*0062*/ 	.short	(.L_41 - .L_40)


	//   ....[0]....
.L_40:
        /*0064*/ 	.word	0xffffffff


	//   ....[1]....
        /*0068*/ 	.word	0xffffffff


	//   ....[2]....
        /*006c*/ 	.word	0xffffffff


	//   ....[3]....
        /*0070*/ 	.word	0xffffffff


	//   ....[4]....
        /*0074*/ 	.word	0xffffffff


	//   ....[5]....
        /*0078*/ 	.word	0xffffffff


	//   ....[6]....
        /*007c*/ 	.word	0xffffffff


	//   ....[7]....
        /*0080*/ 	.word	0xffffffff


	//   ....[8]....
        /*0084*/ 	.word	0xffffffff


	//   ....[9]....
        /*0088*/ 	.word	0xffffffff


	//   ....[10]....
        /*008c*/ 	.word	0xffffffff


	//   ....[11]....
        /*0090*/ 	.word	0xffffffff


	//   ....[12]....
        /*0094*/ 	.word	0xffffffff


	//   ....[13]....
        /*0098*/ 	.word	0xffffffff


	//----- nvinfo : EIATTR_COOP_GROUP_INSTR_OFFSETS
	.align		4
.L_41:
        /*009c*/ 	.byte	0x04, 0x28
        /*009e*/ 	.short	(.L_43 - .L_42)


	//   ....[0]....
.L_42:
        /*00a0*/ 	.word	0x00000080


	//   ....[1]....
        /*00a4*/ 	.word	0x000004f0


	//   ....[2]....
        /*00a8*/ 	.word	0x00000680


	//   ....[3]....
        /*00ac*/ 	.word	0x000007e0


	//   ....[4]....
        /*00b0*/ 	.word	0x000008e0


	//   ....[5]....
        /*00b4*/ 	.word	0x00000a50


	//   ....[6]....
        /*00b8*/ 	.word	0x00000bf0


	//   ....[7]....
        /*00bc*/ 	.word	0x00000da0


	//   ....[8]....
        /*00c0*/ 	.word	0x000020f0


	//   ....[9]....
        /*00c4*/ 	.word	0x00002f30


	//   ....[10]....
        /*00c8*/ 	.word	0x00003140


	//   ....[11]....
        /*00cc*/ 	.word	0x00003170


	//   ....[12]....
        /*00d0*/ 	.word	0x00003ad0


	//   ....[13]....
        /*00d4*/ 	.word	0x00003d00


	//----- nvinfo : EIATTR_VRC_CTA_INIT_COUNT
	.align		4
.L_43:
        /*00d8*/ 	.byte	0x02, 0x4a
        /*00da*/ 	.byte	0x80
	.zero		1


	//----- nvinfo : EIATTR_SYSCALL_OFFSETS
	.align		4
        /*00dc*/ 	.byte	0x04, 0x46
        /*00de*/ 	.short	(.L_45 - .L_44)


	//   ....[0]....
.L_44:
        /*00e0*/ 	.word	0x00005580


	//   ....[1]....
        /*00e4*/ 	.word	0x000056c0


	//   ....[2]....
        /*00e8*/ 	.word	0x00005ef0


	//   ....[3]....
        /*00ec*/ 	.word	0x00006c80


	//----- nvinfo : EIATTR_MBARRIER_INSTR_OFFSETS
	.align		4
.L_45:
        /*00f0*/ 	.byte	0x04, 0x39
        /*00f2*/ 	.short	(.L_47 - .L_46)


	//   ....[0]....
.L_46:
        /*00f4*/ 	.word	0x00000610
        /*00f8*/ 	.word	0x000000ff
        /*00fc*/ 	.word	0x00000000
        /*0100*/ 	.short	0x0100
        /*0102*/ 	.byte	0x04
	.zero		1


	//   ....[1]....
        /*0104*/ 	.word	0x00000620
        /*0108*/ 	.word	0x000000ff
        /*010c*/ 	.word	0x00000018
        /*0110*/ 	.short	0x0100
        /*0112*/ 	.byte	0x04
	.zero		1


	//   ....[2]....
        /*0114*/ 	.word	0x00000630
        /*0118*/ 	.word	0x000000ff
        /*011c*/ 	.word	0x00000008
        /*0120*/ 	.short	0x0100
        /*0122*/ 	.byte	0x04
	.zero		1


	//   ....[3]....
        /*0124*/ 	.word	0x00000640
        /*0128*/ 	.word	0x000000ff
        /*012c*/ 	.word	0x00000020
        /*0130*/ 	.short	0x0100
        /*0132*/ 	.byte	0x04
	.zero		1


	//   ....[4]....
        /*0134*/ 	.word	0x00000650
        /*0138*/ 	.word	0x000000ff
        /*013c*/ 	.word	0x00000010
        /*0140*/ 	.short	0x0100
        /*0142*/ 	.byte	0x04
	.zero		1


	//   ....[5]....
        /*0144*/ 	.word	0x00000660
        /*0148*/ 	.word	0x000000ff
        /*014c*/ 	.word	0x00000028
        /*0150*/ 	.short	0x0100
        /*0152*/ 	.byte	0x04
	.zero		1


	//   ....[6]....
        /*0154*/ 	.word	0x00000790
        /*0158*/ 	.word	0x000000ff
        /*015c*/ 	.word	0x00000030
        /*0160*/ 	.short	0x0100
        /*0162*/ 	.byte	0x04
	.zero		1


	//   ....[7]....
        /*0164*/ 	.word	0x000007a0
        /*0168*/ 	.word	0x000000ff
        /*016c*/ 	.word	0x00000040
        /*0170*/ 	.short	0x0100
        /*0172*/ 	.byte	0x04
	.zero		1


	//   ....[8]....
        /*0174*/ 	.word	0x000007b0
        /*0178*/ 	.word	0x000000ff
        /*017c*/ 	.word	0x00000038
        /*0180*/ 	.short	0x0100
        /*0182*/ 	.byte	0x04
	.zero		1


	//   ....[9]....
        /*0184*/ 	.word	0x000007c0
        /*0188*/ 	.word	0x000000ff
        /*018c*/ 	.word	0x00000048
        /*0190*/ 	.short	0x0100
        /*0192*/ 	.byte	0x04
	.zero		1


	//   ....[10]....
        /*0194*/ 	.word	0x000008b0
        /*0198*/ 	.word	0x000000ff
        /*019c*/ 	.word	0x00000050
        /*01a0*/ 	.short	0x0100
        /*01a2*/ 	.byte	0x06
	.zero		1


	//   ....[11]....
        /*01a4*/ 	.word	0x000008c0
        /*01a8*/ 	.word	0x000000ff
        /*01ac*/ 	.word	0x00000058
        /*01b0*/ 	.short	0x0100
        /*01b2*/ 	.byte	0x06
	.zero		1


	//   ....[12]....
        /*01b4*/ 	.word	0x00000a00
        /*01b8*/ 	.word	0x000000ff
        /*01bc*/ 	.word	0x00000060
        /*01c0*/ 	.short	0x0100
        /*01c2*/ 	.byte	0x06
	.zero		1


	//   ....[13]....
        /*01c4*/ 	.word	0x00000a10
        /*01c8*/ 	.word	0x000000ff
        /*01cc*/ 	.word	0x00000070
        /*01d0*/ 	.short	0x0100
        /*01d2*/ 	.byte	0x06
	.zero		1


	//   ....[14]....
        /*01d4*/ 	.word	0x00000a20
        /*01d8*/ 	.word	0x000000ff
        /*01dc*/ 	.word	0x00000068
        /*01e0*/ 	.short	0x0100
        /*01e2*/ 	.byte	0x06
	.zero		1


	//   ....[15]....
        /*01e4*/ 	.word	0x00000a30
        /*01e8*/ 	.word	0x000000ff
        /*01ec*/ 	.word	0x00000078
        /*01f0*/ 	.short	0x0100
        /*01f2*/ 	.byte	0x06
	.zero		1


	//   ....[16]....
        /*01f4*/ 	.word	0x00000b60
        /*01f8*/ 	.word	0x000000ff
        /*01fc*/ 	.word	0x00000080
        /*0200*/ 	.short	0x0100
        /*0202*/ 	.byte	0x04
	.zero		1


	//   ....[17]....
        /*0204*/ 	.word	0x00000b70
        /*0208*/ 	.word	0x000000ff
        /*020c*/ 	.word	0x000000a0
        /*0210*/ 	.short	0x0100
        /*0212*/ 	.byte	0x04
	.zero		1


	//   ....[18]....
        /*0214*/ 	.word	0x00000b80
        /*0218*/ 	.word	0x000000ff
        /*021c*/ 	.word	0x00000088
        /*0220*/ 	.short	0x0100
        /*0222*/ 	.byte	0x04
	.zero		1


	//   ....[19]....
        /*0224*/ 	.word	0x00000b90
        /*0228*/ 	.word	0x000000ff
        /*022c*/ 	.word	0x000000a8
        /*0230*/ 	.short	0x0100
        /*0232*/ 	.byte	0x04
	.zero		1


	//   ....[20]....
        /*0234*/ 	.word	0x00000ba0
        /*0238*/ 	.word	0x000000ff
        /*023c*/ 	.word	0x00000090
        /*0240*/ 	.short	0x0100
        /*0242*/ 	.byte	0x04
	.zero		1


	//   ....[21]....
        /*0244*/ 	.word	0x00000bb0
        /*0248*/ 	.word	0x000000ff
        /*024c*/ 	.word	0x000000b0
        /*0250*/ 	.short	0x0100
        /*0252*/ 	.byte	0x04
	.zero		1


	//   ....[22]....
        /*0254*/ 	.word	0x00000bc0
        /*0258*/ 	.word	0x000000ff
        /*025c*/ 	.word	0x00000098
        /*0260*/ 	.short	0x0100
        /*0262*/ 	.byte	0x04
	.zero		1


	//   ....[23]....
        /*0264*/ 	.word	0x00000bd0
        /*0268*/ 	.word	0x000000ff
        /*026c*/ 	.word	0x000000b8
        /*0270*/ 	.short	0x0100
        /*0272*/ 	.byte	0x04
	.zero		1


	//   ....[24]....
        /*0274*/ 	.word	0x00000cc0
        /*0278*/ 	.word	0x000000ff
        /*027c*/ 	.word	0x000000c0
        /*0280*/ 	.short	0x0100
        /*0282*/ 	.byte	0x04
	.zero		1


	//   ....[25]....
        /*0284*/ 	.word	0x00000cd0
        /*0288*/ 	.word	0x000000ff
        /*028c*/ 	.word	0x000000d0
        /*0290*/ 	.short	0x0100
        /*0292*/ 	.byte	0x04
	.zero		1


	//   ....[26]....
        /*0294*/ 	.word	0x00000ce0
        /*0298*/ 	.word	0x000000ff
        /*029c*/ 	.word	0x000000c8
        /*02a0*/ 	.short	0x0100
        /*02a2*/ 	.byte	0x04
	.zero		1


	//   ....[27]....
        /*02a4*/ 	.word	0x00000cf0
        /*02a8*/ 	.word	0x000000ff
        /*02ac*/ 	.word	0x000000d8
        /*02b0*/ 	.short	0x0100
        /*02b2*/ 	.byte	0x04
	.zero		1


	//   ....[28]....
        /*02b4*/ 	.word	0x00001980
        /*02b8*/ 	.word	0x00000000
        /*02bc*/ 	.word	0x000000d0
        /*02c0*/ 	.short	0x010a
        /*02c2*/ 	.byte	0xff
	.zero		1


	//   ....[29]....
        /*02c4*/ 	.word	0x000019a0
        /*02c8*/ 	.word	0x00000000
        /*02cc*/ 	.word	0x000000c0
        /*02d0*/ 	.short	0x0101
        /*02d2*/ 	.byte	0xff
	.zero		1


	//   ....[30]....
        /*02d4*/ 	.word	0x00001a60
        /*02d8*/ 	.word	0x000000ff
        /*02dc*/ 	.word	0x00000018
        /*02e0*/ 	.short	0x010a
        /*02e2*/ 	.byte	0x04
	.zero		1


	//   ....[31]....
        /*02e4*/ 	.word	0x00001af0
        /*02e8*/ 	.word	0x000000ff
        /*02ec*/ 	.word	0x00000018
        /*02f0*/ 	.short	0x010a
        /*02f2*/ 	.byte	0x21
	.zero		1


	//   ....[32]....
        /*02f4*/ 	.word	0x00001c80
        /*02f8*/ 	.word	0x000000ff
        /*02fc*/ 	.word	0x00000018
        /*0300*/ 	.short	0x010a
        /*0302*/ 	.byte	0x05
	.zero		1


	//   ....[33]....
        /*0304*/ 	.word	0x00001db0
        /*0308*/ 	.word	0x000000ff
        /*030c*/ 	.word	0x00000058
        /*0310*/ 	.short	0x0101
        /*0312*/ 	.byte	0x15
	.zero		1


	//   ....[34]....
        /*0314*/ 	.word	0x00001dd0
        /*0318*/ 	.word	0x000000ff
        /*031c*/ 	.word	0x00000018
        /*0320*/ 	.short	0x010a
        /*0322*/ 	.byte	0x04
	.zero		1


	//   ....[35]....
        /*0324*/ 	.word	0x00001e50
        /*0328*/ 	.word	0x000000ff
        /*032c*/ 	.word	0x00000018
        /*0330*/ 	.short	0x010a
        /*0332*/ 	.byte	0x11
	.zero		1


	//   ....[36]....
        /*0334*/ 	.word	0x00001fe0
        /*0338*/ 	.word	0x000000ff
        /*033c*/ 	.word	0x00000018
        /*0340*/ 	.short	0x010a
        /*0342*/ 	.byte	0x05
	.zero		1


	//   ....[37]....
        /*0344*/ 	.word	0x00002120
        /*0348*/ 	.word	0x00000003
        /*034c*/ 	.word	0x00000060
        /*0350*/ 	.short	0x010a
        /*0352*/ 	.byte	0xff
	.zero		1


	//   ....[38]....
        /*0354*/ 	.word	0x00002270
        /*0358*/ 	.word	0x00000000
        /*035c*/ 	.word	0x00000000
        /*0360*/ 	.short	0x0101
        /*0362*/ 	.byte	0xff
	.zero		1


	//   ....[39]....
        /*0364*/ 	.word	0x00002810
        /*0368*/ 	.word	0x000000ff
        /*036c*/ 	.word	0x00000000
        /*0370*/ 	.short	0x010a
        /*0372*/ 	.byte	0x04
	.zero		1


	//   ....[40]....
        /*0374*/ 	.word	0x000028a0
        /*0378*/ 	.word	0x000000ff
        /*037c*/ 	.word	0x00000000
        /*0380*/ 	.short	0x010a
        /*0382*/ 	.byte	0x05
	.zero		1


	//   ....[41]....
        /*0384*/ 	.word	0x00002940
        /*0388*/ 	.word	0x00000000
        /*038c*/ 	.word	0x00000000
        /*0390*/ 	.short	0x010a
        /*0392*/ 	.byte	0xff
	.zero		1


	//   ....[42]....
        /*0394*/ 	.word	0x00002a80
        /*0398*/ 	.word	0x00000002
        /*039c*/ 	.word	0x000000c0
        /*03a0*/ 	.short	0x010a
        /*03a2*/ 	.byte	0xff
	.zero		1


	//   ....[43]....
        /*03a4*/ 	.word	0x00002ae0
        /*03a8*/ 	.word	0x00000004
        /*03ac*/ 	.word	0x00000000
        /*03b0*/ 	.short	0x0101
        /*03b2*/ 	.byte	0xff
	.zero		1


	//   ....[44]....
        /*03b4*/ 	.word	0x00002b00
        /*03b8*/ 	.word	0x000000ff
        /*03bc*/ 	.word	0x00000070
        /*03c0*/ 	.short	0x010a
        /*03c2*/ 	.byte	0x04
	.zero		1


	//   ....[45]....
        /*03c4*/ 	.word	0x00002c20
        /*03c8*/ 	.word	0x00000002
        /*03cc*/ 	.word	0x00000060
        /*03d0*/ 	.short	0x010a
        /*03d2*/ 	.byte	0xff
	.zero		1


	//   ....[46]....
        /*03d4*/ 	.word	0x00002d30
        /*03d8*/ 	.word	0x00000002
        /*03dc*/ 	.word	0x00000000
        /*03e0*/ 	.short	0x0101
        /*03e2*/ 	.byte	0xff
	.zero		1


	//   ....[47]....
        /*03e4*/ 	.word	0x00002dc0
        /*03e8*/ 	.word	0x000000ff
        /*03ec*/ 	.word	0x00000070
        /*03f0*/ 	.short	0x0106
        /*03f2*/ 	.byte	0x04
	.zero		1


	//   ....[48]....
        /*03f4*/ 	.word	0x00002de0
        /*03f8*/ 	.word	0x000000ff
        /*03fc*/ 	.word	0x00000070
        /*0400*/ 	.short	0x010a
        /*0402*/ 	.byte	0x04
	.zero		1


	//   ....[49]....
        /*0404*/ 	.word	0x00002e70
        /*0408*/ 	.word	0x000000ff
        /*040c*/ 	.word	0x00000070
        /*0410*/ 	.short	0x0106
        /*0412*/ 	.byte	0x07
	.zero		1


	//   ....[50]....
        /*0414*/ 	.word	0x00002eb0
        /*0418*/ 	.word	0x00000000
        /*041c*/ 	.word	0x00000070
        /*0420*/ 	.short	0x010a
        /*0422*/ 	.byte	0xff
	.zero		1


	//   ....[51]....
        /*0424*/ 	.word	0x000033b0
        /*0428*/ 	.word	0x00000000
        /*042c*/ 	.word	0x00000060
        /*0430*/ 	.short	0x010a
        /*0432*/ 	.byte	0xff
	.zero		1


	//   ....[52]....
        /*0434*/ 	.word	0x000034b0
        /*0438*/ 	.word	0x00000003
        /*043c*/ 	.word	0x00000000
        /*0440*/ 	.short	0x0101
        /*0442*/ 	.byte	0xff
	.zero		1


	//   ....[53]....
        /*0444*/ 	.word	0x000034c0
        /*0448*/ 	.word	0x000000ff
        /*044c*/ 	.word	0x00000000
        /*0450*/ 	.short	0x010a
        /*0452*/ 	.byte	0x04
	.zero		1


	//   ....[54]....
        /*0454*/ 	.word	0x000034e0
        /*0458*/ 	.word	0x000000ff
        /*045c*/ 	.word	0x000000a0
        /*0460*/ 	.short	0x010a
        /*0462*/ 	.byte	0x13
	.zero		1


	//   ....[55]....
        /*0464*/ 	.word	0x00003620
        /*0468*/ 	.word	0x000000ff
        /*046c*/ 	.word	0x00000000
        /*0470*/ 	.short	0x010a
        /*0472*/ 	.byte	0x06
	.zero		1


	//   ....[56]....
        /*0474*/ 	.word	0x00003720
        /*0478*/ 	.word	0x000000ff
        /*047c*/ 	.word	0x00000000
        /*0480*/ 	.short	0x010a
        /*0482*/ 	.byte	0x04
	.zero		1


	//   ....[57]....
        /*0484*/ 	.word	0x00003900
        /*0488*/ 	.word	0x000000ff
        /*048c*/ 	.word	0x00000000
        /*0490*/ 	.short	0x010a
        /*0492*/ 	.byte	0x04
	.zero		1


	//   ....[58]....
        /*0494*/ 	.word	0x00003990
        /*0498*/ 	.word	0x000000ff
        /*049c*/ 	.word	0x00000000
        /*04a0*/ 	.short	0x010a
        /*04a2*/ 	.byte	0x05
	.zero		1


	//   ....[59]....
        /*04a4*/ 	.word	0x00003a20
        /*04a8*/ 	.word	0x000000ff
        /*04ac*/ 	.word	0x00000000
        /*04b0*/ 	.short	0x010a
        /*04b2*/ 	.byte	0x05
	.zero		1


	//   ....[60]....
        /*04b4*/ 	.word	0x00003ab0
        /*04b8*/ 	.word	0x000000ff
        /*04bc*/ 	.word	0x00000000
        /*04c0*/ 	.short	0x010a
        /*04c2*/ 	.byte	0x04
	.zero		1


	//   ....[61]....
        /*04c4*/ 	.word	0x00003f80
        /*04c8*/ 	.word	0x0000000c
        /*04cc*/ 	.word	0x00000060
        /*04d0*/ 	.short	0x010a
        /*04d2*/ 	.byte	0xff
	.zero		1


	//   ....[62]....
        /*04d4*/ 	.word	0x000040f0
        /*04d8*/ 	.word	0x00000000
        /*04dc*/ 	.word	0x00000000
        /*04e0*/ 	.short	0x0101
        /*04e2*/ 	.byte	0xff
	.zero		1


	//   ....[63]....
        /*04e4*/ 	.word	0x00004580
        /*04e8*/ 	.word	0x000000ff
        /*04ec*/ 	.word	0x00000058
        /*04f0*/ 	.short	0x010a
        /*04f2*/ 	.byte	0x15
	.zero		1


	//   ....[64]....
        /*04f4*/ 	.word	0x00004700
        /*04f8*/ 	.word	0x000000ff
        /*04fc*/ 	.word	0x00000040
        /*0500*/ 	.short	0x010a
        /*0502*/ 	.byte	0x15
	.zero		1


	//   ....[65]....
        /*0504*/ 	.word	0x00004870
        /*0508*/ 	.word	0x000000ff
        /*050c*/ 	.word	0x00000030
        /*0510*/ 	.short	0x010b
        /*0512*/ 	.byte	0x15
	.zero		1


	//   ....[66]....
        /*0514*/ 	.word	0x00004880
        /*0518*/ 	.word	0x000000ff
        /*051c*/ 	.word	0x00000000
        /*0520*/ 	.short	0x0101
        /*0522*/ 	.byte	0x22
	.zero		1


	//   ....[67]....
        /*0524*/ 	.word	0x00004890
        /*0528*/ 	.word	0x000000ff
        /*052c*/ 	.word	0x00000048
        /*0530*/ 	.short	0x010a
        /*0532*/ 	.byte	0x15
	.zero		1


	//   ....[68]....
        /*0534*/ 	.word	0x00004a70
        /*0538*/ 	.word	0x000000ff
        /*053c*/ 	.word	0x00000038
        /*0540*/ 	.short	0x010b
        /*0542*/ 	.byte	0x15
	.zero		1


	//   ....[69]....
        /*0544*/ 	.word	0x00004a80
        /*0548*/ 	.word	0x000000ff
        /*054c*/ 	.word	0x00000000
        /*0550*/ 	.short	0x0101
        /*0552*/ 	.byte	0x21
	.zero		1


	//   ....[70]....
        /*0554*/ 	.word	0x00004ab0
        /*0558*/ 	.word	0x000000ff
        /*055c*/ 	.word	0x00000040
        /*0560*/ 	.short	0x010a
        /*0562*/ 	.byte	0x15
	.zero		1


	//   ....[71]....
        /*0564*/ 	.word	0x00004af0
        /*0568*/ 	.word	0x00000000
        /*056c*/ 	.word	0x00000048
        /*0570*/ 	.short	0x010a
        /*0572*/ 	.byte	0xff
	.zero		1


	//   ....[72]....
        /*0574*/ 	.word	0x00004e20
        /*0578*/ 	.word	0x00000003
        /*057c*/ 	.word	0x00000060
        /*0580*/ 	.short	0x010a
        /*0582*/ 	.byte	0xff
	.zero		1


	//   ....[73]....
        /*0584*/ 	.word	0x00004fa0
        /*0588*/ 	.word	0x00000000
        /*058c*/ 	.word	0x00000000
        /*0590*/ 	.short	0x0101
        /*0592*/ 	.byte	0xff
	.zero		1


	//   ....[74]....
        /*0594*/ 	.word	0x00005ae0
        /*0598*/ 	.word	0x00000002
        /*059c*/ 	.word	0x00000030
        /*05a0*/ 	.short	0x010a
        /*05a2*/ 	.byte	0xff
	.zero		1


	//   ....[75]....
        /*05a4*/ 	.word	0x00005b50
        /*05a8*/ 	.word	0x00000064
        /*05ac*/ 	.word	0x00000080
        /*05b0*/ 	.short	0x010a
        /*05b2*/ 	.byte	0xff
	.zero		1


	//   ....[76]....
        /*05b4*/ 	.word	0x00005c40
        /*05b8*/ 	.word	0x00000002
        /*05bc*/ 	.word	0x00000030
        /*05c0*/ 	.short	0x010a
        /*05c2*/ 	.byte	0xff
	.zero		1


	//   ....[77]....
        /*05c4*/ 	.word	0x00005d50
        /*05c8*/ 	.word	0x00000000
        /*05cc*/ 	.word	0x00000000
        /*05d0*/ 	.short	0x0101
        /*05d2*/ 	.byte	0xff
	.zero		1


	//   ....[78]....
        /*05d4*/ 	.word	0x00005dd0
        /*05d8*/ 	.word	0x00000064
        /*05dc*/ 	.word	0x00000080
        /*05e0*/ 	.short	0x010a
        /*05e2*/ 	.byte	0xff
	.zero		1


	//   ....[79]....
        /*05e4*/ 	.word	0x00006920
        /*05e8*/ 	.word	0x0000006d
        /*05ec*/ 	.word	0x00000030
        /*05f0*/ 	.short	0x010a
        /*05f2*/ 	.byte	0xff
	.zero		1


	//   ....[80]....
        /*05f4*/ 	.word	0x000069f0
        /*05f8*/ 	.word	0x0000006d
        /*05fc*/ 	.word	0x00000030
        /*0600*/ 	.short	0x010a
        /*0602*/ 	.byte	0xff
	.zero		1


	//   ....[81]....
        /*0604*/ 	.word	0x00006b00
        /*0608*/ 	.word	0x00000000
        /*060c*/ 	.word	0x00000000
        /*0610*/ 	.short	0x0101
        /*0612*/ 	.byte	0xff
	.zero		1


	//   ....[82]....
        /*0614*/ 	.word	0x00006f90
        /*0618*/ 	.word	0x000000ff
        /*061c*/ 	.word	0x00000000
        /*0620*/ 	.short	0x0101
        /*0622*/ 	.byte	0x04
	.zero		1


	//   ....[83]....
        /*0624*/ 	.word	0x000077a0
        /*0628*/ 	.word	0x00000000
        /*062c*/ 	.word	0x000000d0
        /*0630*/ 	.short	0x010a
        /*0632*/ 	.byte	0xff
	.zero		1


	//   ....[84]....
        /*0634*/ 	.word	0x00007800
        /*0638*/ 	.word	0x00000000
        /*063c*/ 	.word	0x00000018
        /*0640*/ 	.short	0x010a
        /*0642*/ 	.byte	0xff
	.zero		1


	//   ....[85]....
        /*0644*/ 	.word	0x00007860
        /*0648*/ 	.word	0x00000000
        /*064c*/ 	.word	0x00000018
        /*0650*/ 	.short	0x010a
        /*0652*/ 	.byte	0xff
	.zero		1


	//   ....[86]....
        /*0654*/ 	.word	0x000078b0
        /*0658*/ 	.word	0x00000003
        /*065c*/ 	.word	0x00000060
        /*0660*/ 	.short	0x010a
        /*0662*/ 	.byte	0xff
	.zero		1


	//   ....[87]....
        /*0664*/ 	.word	0x00007910
        /*0668*/ 	.word	0x00000000
        /*066c*/ 	.word	0x00000000
        /*0670*/ 	.short	0x010a
        /*0672*/ 	.byte	0xff
	.zero		1


	//   ....[88]....
        /*0674*/ 	.word	0x00007970
        /*0678*/ 	.word	0x00000000
        /*067c*/ 	.word	0x00000000
        /*0680*/ 	.short	0x010a
        /*0682*/ 	.byte	0xff
	.zero		1


	//   ....[89]....
        /*0684*/ 	.word	0x000079c0
        /*0688*/ 	.word	0x00000002
        /*068c*/ 	.word	0x000000c0
        /*0690*/ 	.short	0x010a
        /*0692*/ 	.byte	0xff
	.zero		1


	//   ....[90]....
        /*0694*/ 	.word	0x00007a20
        /*0698*/ 	.word	0x00000002
        /*069c*/ 	.word	0x00000070
        /*06a0*/ 	.short	0x010a
        /*06a2*/ 	.byte	0xff
	.zero		1


	//   ....[91]....
        /*06a4*/ 	.word	0x00007a70
        /*06a8*/ 	.word	0x00000002
        /*06ac*/ 	.word	0x00000060
        /*06b0*/ 	.short	0x010a
        /*06b2*/ 	.byte	0xff
	.zero		1


	//   ....[92]....
        /*06b4*/ 	.word	0x00007ad0
        /*06b8*/ 	.word	0x00000000
        /*06bc*/ 	.word	0x00000070
        /*06c0*/ 	.short	0x010a
        /*06c2*/ 	.byte	0xff
	.zero		1


	//   ....[93]....
        /*06c4*/ 	.word	0x00007b20
        /*06c8*/ 	.word	0x00000000
        /*06cc*/ 	.word	0x00000060
        /*06d0*/ 	.short	0x010a
        /*06d2*/ 	.byte	0xff
	.zero		1


	//   ....[94]....
        /*06d4*/ 	.word	0x00007b80
        /*06d8*/ 	.word	0x00000003
        /*06dc*/ 	.word	0x000000a0
        /*06e0*/ 	.short	0x010a
        /*06e2*/ 	.byte	0xff
	.zero		1


	//   ....[95]....
        /*06e4*/ 	.word	0x00007be0
        /*06e8*/ 	.word	0x00000000
        /*06ec*/ 	.word	0x00000000
        /*06f0*/ 	.short	0x010a
        /*06f2*/ 	.byte	0xff
	.zero		1


	//   ....[96]....
        /*06f4*/ 	.word	0x00007c40
        /*06f8*/ 	.word	0x00000000
        /*06fc*/ 	.word	0x00000000
        /*0700*/ 	.short	0x010a
        /*0702*/ 	.byte	0xff
	.zero		1


	//   ....[97]....
        /*0704*/ 	.word	0x00007ca0
        /*0708*/ 	.word	0x00000000
        /*070c*/ 	.word	0x00000000
        /*0710*/ 	.short	0x010a
        /*0712*/ 	.byte	0xff
	.zero		1


	//   ....[98]....
        /*0714*/ 	.word	0x00007d00
        /*0718*/ 	.word	0x00000000
        /*071c*/ 	.word	0x00000000
        /*0720*/ 	.short	0x010a
        /*0722*/ 	.byte	0xff
	.zero		1


	//   ....[99]....
        /*0724*/ 	.word	0x00007d60
        /*0728*/ 	.word	0x00000000
        /*072c*/ 	.word	0x00000000
        /*0730*/ 	.short	0x010a
        /*0732*/ 	.byte	0xff
	.zero		1


	//   ....[100]....
        /*0734*/ 	.word	0x00007db0
        /*0738*/ 	.word	0x0000000c
        /*073c*/ 	.word	0x00000060
        /*0740*/ 	.short	0x010a
        /*0742*/ 	.byte	0xff
	.zero		1


	//   ....[101]....
        /*0744*/ 	.word	0x00007e10
        /*0748*/ 	.word	0x00000000
        /*074c*/ 	.word	0x00000058
        /*0750*/ 	.short	0x010a
        /*0752*/ 	.byte	0xff
	.zero		1


	//   ....[102]....
        /*0754*/ 	.word	0x00007e70
        /*0758*/ 	.word	0x00000000
        /*075c*/ 	.word	0x00000040
        /*0760*/ 	.short	0x010a
        /*0762*/ 	.byte	0xff
	.zero		1


	//   ....[103]....
        /*0764*/ 	.word	0x00007ed0
        /*0768*/ 	.word	0x00000000
        /*076c*/ 	.word	0x00000048
        /*0770*/ 	.short	0x010a
        /*0772*/ 	.byte	0xff
	.zero		1


	//   ....[104]....
        /*0774*/ 	.word	0x00007f30
        /*0778*/ 	.word	0x00000000
        /*077c*/ 	.word	0x00000040
        /*0780*/ 	.short	0x010a
        /*0782*/ 	.byte	0xff
	.zero		1


	//   ....[105]....
        /*0784*/ 	.word	0x00007f80
        /*0788*/ 	.word	0x00000003
        /*078c*/ 	.word	0x00000060
        /*0790*/ 	.short	0x010a
        /*0792*/ 	.byte	0xff
	.zero		1


	//   ....[106]....
        /*0794*/ 	.word	0x00007fd0
        /*0798*/ 	.word	0x00000002
        /*079c*/ 	.word	0x00000030
        /*07a0*/ 	.short	0x010a
        /*07a2*/ 	.byte	0xff
	.zero		1


	//   ....[107]....
        /*07a4*/ 	.word	0x00008020
        /*07a8*/ 	.word	0x00000064
        /*07ac*/ 	.word	0x00000080
        /*07b0*/ 	.short	0x010a
        /*07b2*/ 	.byte	0xff
	.zero		1


	//   ....[108]....
        /*07b4*/ 	.word	0x00008070
        /*07b8*/ 	.word	0x0000006d
        /*07bc*/ 	.word	0x00000030
        /*07c0*/ 	.short	0x010a
        /*07c2*/ 	.byte	0xff
	.zero		1


	//----- nvinfo : EIATTR_NUM_MBARRIERS
	.align		4
.L_47:
        /*07c4*/ 	.byte	0x03, 0x38
        /*07c6*/ 	.short	0x001c


	//----- nvinfo : EIATTR_EXIT_INSTR_OFFSETS
	.align		4
        /*07c8*/ 	.byte	0x04, 0x1c
        /*07ca*/ 	.short	(.L_49 - .L_48)


	//   ....[0]....
.L_48:
        /*07cc*/ 	.word	0x00002970


	//   ....[1]....
        /*07d0*/ 	.word	0x00002e80


	//   ....[2]....
        /*07d4*/ 	.word	0x00002ee0


	//   ....[3]....
        /*07d8*/ 	.word	0x00003d10


	//   ....[4]....
        /*07dc*/ 	.word	0x00004b20


	//   ....[5]....
        /*07e0*/ 	.word	0x00004b60


	//   ....[6]....
        /*07e4*/ 	.word	0x00007790


	//----- nvinfo : EIATTR_MAX_THREADS
	.align		4
.L_49:
        /*07e8*/ 	.byte	0x04, 0x05
        /*07ea*/ 	.short	(.L_51 - .L_50)
.L_50:
        /*07ec*/ 	.word	0x00000100
        /*07f0*/ 	.word	0x00000001
        /*07f4*/ 	.word	0x00000001


	//----- nvinfo : EIATTR_CRS_STACK_SIZE
	.align		4
.L_51:
        /*07f8*/ 	.byte	0x04, 0x1e
        /*07fa*/ 	.short	(.L_53 - .L_52)
.L_52:
        /*07fc*/ 	.word	0x00000000


	//----- nvinfo : EIATTR_CBANK_PARAM_SIZE
	.align		4
.L_53:
        /*0800*/ 	.byte	0x03, 0x19
        /*0802*/ 	.short	0x0800


	//----- nvinfo : EIATTR_PARAM_CBANK
	.align		4
        /*0804*/ 	.byte	0x04, 0x0a
        /*0806*/ 	.short	(.L_55 - .L_54)
	.align		4
.L_54:
        /*0808*/ 	.word	index@(.nv.constant0._ZN7cutlass13device_kernelINS_4gemm6kernel13GemmUniversalIN4cute5tupleIJiiiiEEENS1_10collective13CollectiveMmaINS1_35MainloopSm100TmaUmmaWarpSpecializedILi3ELi2ELi4ENS5_IJNS4_1CILi2EEESB_NSA_ILi1EEEEEEEENS5_IJNSA_ILi64EEENSA_ILi128EEENSA_ILi32EEEEEENS_12float_e5m2_tENS5_IJlSC_lEEESJ_SK_NS4_8TiledMMAINS4_8MMA_AtomIJNS4_10MMA_TraitsINS4_19SM100_MMA_F8F6F4_SSEJSJ_SJ_fSF_SG_NS4_17integral_constantINS4_4UMMA5MajorELSR_0EEESS_NSP_INSQ_7ScaleInELST_0EEESU_EEEEEENS4_6LayoutINS5_IJSC_SC_SC_EEENS5_IJNSA_ILi0EEESZ_SZ_EEEEENS5_IJNS4_10UnderscoreES12_S12_EEEEENS4_23SM90_TMA_LOAD_MULTICASTENS4_14ComposedLayoutINS4_7SwizzleILi1ELi4ELi3EEENS4_18smem_ptr_flag_bitsILi8EEENSX_INS5_IJNSA_ILi8EEESH_EEENS5_IJSH_SC_EEEEEEEvNS4_8identityES15_S1F_vS1G_EENS_8epilogue10collective18CollectiveEpilogueINS1I_23Sm100TmaWarpSpecializedILi2ELi2ELi32ELb0ELb0EEEJSI_NS5_IJNSX_ISF_SC_EES1N_EEESJ_SK_SJ_SK_NS1I_6fusion15FusionCallbacksIS1M_NS1P_17LinearCombinationISJ_fSJ_fLNS_15FloatRoundStyleE2EEESI_S1O_JEEENS4_5SM1004TMEM4LOAD26SM100_TMEM_LOAD_16dp32b32xENS4_13SM90_TMA_LOADENS16_INS17_ILi2ELi4ELi3EEES1A_NSX_INS5_IJS1B_SF_EEENS5_IJSF_SC_EEEEEEENS4_39AutoVectorizingCopyWithAssumedAlignmentILi128EEENS4_14SM90_TMA_STOREES24_S26_S26_EEEvvEEEEvNT_6ParamsE)
        /*080c*/ 	.short	0x0380
        /*080e*/ 	.short	0x0800


	//----- nvinfo : EIATTR_SW_WAR
	.align		4
.L_55:
        /*0810*/ 	.byte	0x04, 0x36
        /*0812*/ 	.short	(.L_57 - .L_56)
.L_56:
        /*0814*/ 	.word	0x00000008
.L_57:


//--------------------- .nv.callgraph             --------------------------
	.section	.nv.callgraph,"",@"SHT_CUDA_CALLGRAPH"
	.align	4
	.sectionentsize	8
	.align		4
        /*0000*/ 	.word	0x00000000
	.align		4
        /*0004*/ 	.word	0xffffffff
	.align		4
        /*0008*/ 	.word	index@(_ZN7cutlass13device_kernelINS_4gemm6kernel13GemmUniversalIN4cute5tupleIJiiiiEEENS1_10collective13CollectiveMmaINS1_35MainloopSm100TmaUmmaWarpSpecializedILi3ELi2ELi4ENS5_IJNS4_1CILi2EEESB_NSA_ILi1EEEEEEEENS5_IJNSA_ILi64EEENSA_ILi128EEENSA_ILi32EEEEEENS_12float_e5m2_tENS5_IJlSC_lEEESJ_SK_NS4_8TiledMMAINS4_8MMA_AtomIJNS4_10MMA_TraitsINS4_19SM100_MMA_F8F6F4_SSEJSJ_SJ_fSF_SG_NS4_17integral_constantINS4_4UMMA5MajorELSR_0EEESS_NSP_INSQ_7ScaleInELST_0EEESU_EEEEEENS4_6LayoutINS5_IJSC_SC_SC_EEENS5_IJNSA_ILi0EEESZ_SZ_EEEEENS5_IJNS4_10UnderscoreES12_S12_EEEEENS4_23SM90_TMA_LOAD_MULTICASTENS4_14ComposedLayoutINS4_7SwizzleILi1ELi4ELi3EEENS4_18smem_ptr_flag_bitsILi8EEENSX_INS5_IJNSA_ILi8EEESH_EEENS5_IJSH_SC_EEEEEEEvNS4_8identityES15_S1F_vS1G_EENS_8epilogue10collective18CollectiveEpilogueINS1I_23Sm100TmaWarpSpecializedILi2ELi2ELi32ELb0ELb0EEEJSI_NS5_IJNSX_ISF_SC_EES1N_EEESJ_SK_SJ_SK_NS1I_6fusion15FusionCallbacksIS1M_NS1P_17LinearCombinationISJ_fSJ_fLNS_15FloatRoundStyleE2EEESI_S1O_JEEENS4_5SM1004TMEM4LOAD26SM100_TMEM_LOAD_16dp32b32xENS4_13SM90_TMA_LOADENS16_INS17_ILi2ELi4ELi3EEES1A_NSX_INS5_IJS1B_SF_EEENS5_IJSF_SC_EEEEEEENS4_39AutoVectorizingCopyWithAssumedAlignmentILi128EEENS4_14SM90_TMA_STOREES24_S26_S26_EEEvvEEEEvNT_6ParamsE)
	.align		4
        /*000c*/ 	.word	index@(__assertfail)
	.align		4
        /*0010*/ 	.word	0x00000000
	.align		4
        /*0014*/ 	.word	0xfffffffe
	.align		4
        /*0018*/ 	.word	0x00000000
	.align		4
        /*001c*/ 	.word	0xfffffffd
	.align		4
        /*0020*/ 	.word	0x00000000
	.align		4
        /*0024*/ 	.word	0xfffffffc


//--------------------- .nv.constant4             --------------------------
	.section	.nv.constant4,"a",@progbits
	.align	8
	.align		8
.nv.constant4:
        /*0000*/ 	.dword	__assertfail
	.align		8
        /*0008*/ 	.dword	__unnamed_1
	.align		8
        /*0010*/ 	.dword	__unnamed_2
	.align		8
        /*0018*/ 	.dword	_ZN39_INTERNAL_a698f6be_4_k_cu_6bfda9c1_98284cuda3std3__45__cpo5beginE
	.align		8
        /*0020*/ 	.dword	_ZN39_INTERNAL_a698f6be_4_k_cu_6bfda9c1_98284cuda3std3__45__cpo3endE
	.align		8
        /*0028*/ 	.dword	_ZN39_INTERNAL_a698f6be_4_k_cu_6bfda9c1_98284cuda3std3__45__cpo6cbeginE
	.align		8
        /*0030*/ 	.dword	_ZN39_INTERNAL_a698f6be_4_k_cu_6bfda9c1_98284cuda3std3__45__cpo4cendE
	.align		8
        /*0038*/ 	.dword	_ZN39_INTERNAL_a698f6be_4_k_cu_6bfda9c1_98284cuda3std3__441_GLOBAL__N__a698f6be_4_k_cu_6bfda9c1_98286ignoreE
	.align		8
        /*0040*/ 	.dword	_ZN39_INTERNAL_a698f6be_4_k_cu_6bfda9c1_98284cuda3std3__419piecewise_constructE
	.align		8
        /*0048*/ 	.dword	_ZN39_INTERNAL_a698f6be_4_k_cu_6bfda9c1_98284cuda3std3__48in_placeE
	.align		8
        /*0050*/ 	.dword	_ZN39_INTERNAL_a698f6be_4_k_cu_6bfda9c1_98284cuda3std6ranges3__45__cpo4swapE
	.align		8
        /*0058*/ 	.dword	_ZN39_INTERNAL_a698f6be_4_k_cu_6bfda9c1_98284cuda3std6ranges3__45__cpo9iter_moveE
	.align		8
        /*0060*/ 	.dword	_ZN39_INTERNAL_a698f6be_4_k_cu_6bfda9c1_98284cute7productE
	.align		8
        /*0068*/ 	.dword	_ZN39_INTERNAL_a698f6be_4_k_cu_6bfda9c1_98284cute1_E
	.align		8
        /*0070*/ 	.dword	$str$25
	.align		8
        /*0078*/ 	.dword	$str$26
	.align		8
        /*0080*/ 	.dword	$str$27
	.align		8
        /*0088*/ 	.dword	$str$28


//--------------------- .text._ZN7cutlass13device_kernelINS_4gemm6kernel13GemmUniversalIN4cute5tupleIJiiiiEEENS1_10collective13CollectiveMmaINS1_35MainloopSm100TmaUmmaWarpSpecializedILi3ELi2ELi4ENS5_IJNS4_1CILi2EEESB_NSA_ILi1EEEEEEEENS5_IJNSA_ILi64EEENSA_ILi128EEENSA_ILi32EEEEEENS_12float_e5m2_tENS5_IJlSC_lEEESJ_SK_NS4_8TiledMMAINS4_8MMA_AtomIJNS4_10MMA_TraitsINS4_19SM100_MMA_F8F6F4_SSEJSJ_SJ_fSF_SG_NS4_17integral_constantINS4_4UMMA5MajorELSR_0EEESS_NSP_INSQ_7ScaleInELST_0EEESU_EEEEEENS4_6LayoutINS5_IJSC_SC_SC_EEENS5_IJNSA_ILi0EEESZ_SZ_EEEEENS5_IJNS4_10UnderscoreES12_S12_EEEEENS4_23SM90_TMA_LOAD_MULTICASTENS4_14ComposedLayoutINS4_7SwizzleILi1ELi4ELi3EEENS4_18smem_ptr_flag_bitsILi8EEENSX_INS5_IJNSA_ILi8EEESH_EEENS5_IJSH_SC_EEEEEEEvNS4_8identityES15_S1F_vS1G_EENS_8epilogue10collective18CollectiveEpilogueINS1I_23Sm100TmaWarpSpecializedILi2ELi2ELi32ELb0ELb0EEEJSI_NS5_IJNSX_ISF_SC_EES1N_EEESJ_SK_SJ_SK_NS1I_6fusion15FusionCallbacksIS1M_NS1P_17LinearCombinationISJ_fSJ_fLNS_15FloatRoundStyleE2EEESI_S1O_JEEENS4_5SM1004TMEM4LOAD26SM100_TMEM_LOAD_16dp32b32xENS4_13SM90_TMA_LOADENS16_INS17_ILi2ELi4ELi3EEES1A_NSX_INS5_IJS1B_SF_EEENS5_IJSF_SC_EEEEEEENS4_39AutoVectorizingCopyWithAssumedAlignmentILi128EEENS4_14SM90_TMA_STOREES24_S26_S26_EEEvvEEEEvNT_6ParamsE --------------------------
	.section	.text._ZN7cutlass13device_kernelINS_4gemm6kernel13GemmUniversalIN4cute5tupleIJiiiiEEENS1_10collective13CollectiveMmaINS1_35MainloopSm100TmaUmmaWarpSpecializedILi3ELi2ELi4ENS5_IJNS4_1CILi2EEESB_NSA_ILi1EEEEEEEENS5_IJNSA_ILi64EEENSA_ILi128EEENSA_ILi32EEEEEENS_12float_e5m2_tENS5_IJlSC_lEEESJ_SK_NS4_8TiledMMAINS4_8MMA_AtomIJNS4_10MMA_TraitsINS4_19SM100_MMA_F8F6F4_SSEJSJ_SJ_fSF_SG_NS4_17integral_constantINS4_4UMMA5MajorELSR_0EEESS_NSP_INSQ_7ScaleInELST_0EEESU_EEEEEENS4_6LayoutINS5_IJSC_SC_SC_EEENS5_IJNSA_ILi0EEESZ_SZ_EEEEENS5_IJNS4_10UnderscoreES12_S12_EEEEENS4_23SM90_TMA_LOAD_MULTICASTENS4_14ComposedLayoutINS4_7SwizzleILi1ELi4ELi3EEENS4_18smem_ptr_flag_bitsILi8EEENSX_INS5_IJNSA_ILi8EEESH_EEENS5_IJSH_SC_EEEEEEEvNS4_8identityES15_S1F_vS1G_EENS_8epilogue10collective18CollectiveEpilogueINS1I_23Sm100TmaWarpSpecializedILi2ELi2ELi32ELb0ELb0EEEJSI_NS5_IJNSX_ISF_SC_EES1N_EEESJ_SK_SJ_SK_NS1I_6fusion15FusionCallbacksIS1M_NS1P_17LinearCombinationISJ_fSJ_fLNS_15FloatRoundStyleE2EEESI_S1O_JEEENS4_5SM1004TMEM4LOAD26SM100_TMEM_LOAD_16dp32b32xENS4_13SM90_TMA_LOADENS16_INS17_ILi2ELi4ELi3EEES1A_NSX_INS5_IJS1B_SF_EEENS5_IJSF_SC_EEEEEEENS4_39AutoVectorizingCopyWithAssumedAlignmentILi128EEENS4_14SM90_TMA_STOREES24_S26_S26_EEEvvEEEEvNT_6ParamsE,"ax",@progbits
	.align	128
.text._ZN7cutlass13device_kernelINS_4gemm6kernel13GemmUniversalIN4cute5tupleIJiiiiEEENS1_10collective13CollectiveMmaINS1_35MainloopSm100TmaUmmaWarpSpecializedILi3ELi2ELi4ENS5_IJNS4_1CILi2EEESB_NSA_ILi1EEEEEEEENS5_IJNSA_ILi64EEENSA_ILi128EEENSA_ILi32EEEEEENS_12float_e5m2_tENS5_IJlSC_lEEESJ_SK_NS4_8TiledMMAINS4_8MMA_AtomIJNS4_10MMA_TraitsINS4_19SM100_MMA_F8F6F4_SSEJSJ_SJ_fSF_SG_NS4_17integral_constantINS4_4UMMA5MajorELSR_0EEESS_NSP_INSQ_7ScaleInELST_0EEESU_EEEEEENS4_6LayoutINS5_IJSC_SC_SC_EEENS5_IJNSA_ILi0EEESZ_SZ_EEEEENS5_IJNS4_10UnderscoreES12_S12_EEEEENS4_23SM90_TMA_LOAD_MULTICASTENS4_14ComposedLayoutINS4_7SwizzleILi1ELi4ELi3EEENS4_18smem_ptr_flag_bitsILi8EEENSX_INS5_IJNSA_ILi8EEESH_EEENS5_IJSH_SC_EEEEEEEvNS4_8identityES15_S1F_vS1G_EENS_8epilogue10collective18CollectiveEpilogueINS1I_23Sm100TmaWarpSpecializedILi2ELi2ELi32ELb0ELb0EEEJSI_NS5_IJNSX_ISF_SC_EES1N_EEESJ_SK_SJ_SK_NS1I_6fusion15FusionCallbacksIS1M_NS1P_17LinearCombinationISJ_fSJ_fLNS_15FloatRoundStyleE2EEESI_S1O_JEEENS4_5SM1004TMEM4LOAD26SM100_TMEM_LOAD_16dp32b32xENS4_13SM90_TMA_LOADENS16_INS17_ILi2ELi4ELi3EEES1A_NSX_INS5_IJS1B_SF_EEENS5_IJSF_SC_EEEEEEENS4_39AutoVectorizingCopyWithAssumedAlignmentILi128EEENS4_14SM90_TMA_STOREES24_S26_S26_EEEvvEEEEvNT_6ParamsE:
        .type           _ZN7cutlass13device_kernelINS_4gemm6kernel13GemmUniversalIN4cute5tupleIJiiiiEEENS1_10collective13CollectiveMmaINS1_35MainloopSm100TmaUmmaWarpSpecializedILi3ELi2ELi4ENS5_IJNS4_1CILi2EEESB_NSA_ILi1EEEEEEEENS5_IJNSA_ILi64EEENSA_ILi128EEENSA_ILi32EEEEEENS_12float_e5m2_tENS5_IJlSC_lEEESJ_SK_NS4_8TiledMMAINS4_8MMA_AtomIJNS4_10MMA_TraitsINS4_19SM100_MMA_F8F6F4_SSEJSJ_SJ_fSF_SG_NS4_17integral_constantINS4_4UMMA5MajorELSR_0EEESS_NSP_INSQ_7ScaleInELST_0EEESU_EEEEEENS4_6LayoutINS5_IJSC_SC_SC_EEENS5_IJNSA_ILi0EEESZ_SZ_EEEEENS5_IJNS4_10UnderscoreES12_S12_EEEEENS4_23SM90_TMA_LOAD_MULTICASTENS4_14ComposedLayoutINS4_7SwizzleILi1ELi4ELi3EEENS4_18smem_ptr_flag_bitsILi8EEENSX_INS5_IJNSA_ILi8EEESH_EEENS5_IJSH_SC_EEEEEEEvNS4_8identityES15_S1F_vS1G_EENS_8epilogue10collective18CollectiveEpilogueINS1I_23Sm100TmaWarpSpecializedILi2ELi2ELi32ELb0ELb0EEEJSI_NS5_IJNSX_ISF_SC_EES1N_EEESJ_SK_SJ_SK_NS1I_6fusion15FusionCallbacksIS1M_NS1P_17LinearCombinationISJ_fSJ_fLNS_15FloatRoundStyleE2EEESI_S1O_JEEENS4_5SM1004TMEM4LOAD26SM100_TMEM_LOAD_16dp32b32xENS4_13SM90_TMA_LOADENS16_INS17_ILi2ELi4ELi3EEES1A_NSX_INS5_IJS1B_SF_EEENS5_IJSF_SC_EEEEEEENS4_39AutoVectorizingCopyWithAssumedAlignmentILi128EEENS4_14SM90_TMA_STOREES24_S26_S26_EEEvvEEEEvNT_6ParamsE,@function
        .size           _ZN7cutlass13device_kernelINS_4gemm6kernel13GemmUniversalIN4cute5tupleIJiiiiEEENS1_10collective13CollectiveMmaINS1_35MainloopSm100TmaUmmaWarpSpecializedILi3ELi2ELi4ENS5_IJNS4_1CILi2EEESB_NSA_ILi1EEEEEEEENS5_IJNSA_ILi64EEENSA_ILi128EEENSA_ILi32EEEEEENS_12float_e5m2_tENS5_IJlSC_lEEESJ_SK_NS4_8TiledMMAINS4_8MMA_AtomIJNS4_10MMA_TraitsINS4_19SM100_MMA_F8F6F4_SSEJSJ_SJ_fSF_SG_NS4_17integral_constantINS4_4UMMA5MajorELSR_0EEESS_NSP_INSQ_7ScaleInELST_0EEESU_EEEEEENS4_6LayoutINS5_IJSC_SC_SC_EEENS5_IJNSA_ILi0EEESZ_SZ_EEEEENS5_IJNS4_10UnderscoreES12_S12_EEEEENS4_23SM90_TMA_LOAD_MULTICASTENS4_14ComposedLayoutINS4_7SwizzleILi1ELi4ELi3EEENS4_18smem_ptr_flag_bitsILi8EEENSX_INS5_IJNSA_ILi8EEESH_EEENS5_IJSH_SC_EEEEEEEvNS4_8identityES15_S1F_vS1G_EENS_8epilogue10collective18CollectiveEpilogueINS1I_23Sm100TmaWarpSpecializedILi2ELi2ELi32ELb0ELb0EEEJSI_NS5_IJNSX_ISF_SC_EES1N_EEESJ_SK_SJ_SK_NS1I_6fusion15FusionCallbacksIS1M_NS1P_17LinearCombinationISJ_fSJ_fLNS_15FloatRoundStyleE2EEESI_S1O_JEEENS4_5SM1004TMEM4LOAD26SM100_TMEM_LOAD_16dp32b32xENS4_13SM90_TMA_LOADENS16_INS17_ILi2ELi4ELi3EEES1A_NSX_INS5_IJS1B_SF_EEENS5_IJSF_SC_EEEEEEENS4_39AutoVectorizingCopyWithAssumedAlignmentILi128EEENS4_14SM90_TMA_STOREES24_S26_S26_EEEvvEEEEvNT_6ParamsE,(.L_x_146 - _ZN7cutlass13device_kernelINS_4gemm6kernel13GemmUniversalIN4cute5tupleIJiiiiEEENS1_10collective13CollectiveMmaINS1_35MainloopSm100TmaUmmaWarpSpecializedILi3ELi2ELi4ENS5_IJNS4_1CILi2EEESB_NSA_ILi1EEEEEEEENS5_IJNSA_ILi64EEENSA_ILi128EEENSA_ILi32EEEEEENS_12float_e5m2_tENS5_IJlSC_lEEESJ_SK_NS4_8TiledMMAINS4_8MMA_AtomIJNS4_10MMA_TraitsINS4_19SM100_MMA_F8F6F4_SSEJSJ_SJ_fSF_SG_NS4_17integral_constantINS4_4UMMA5MajorELSR_0EEESS_NSP_INSQ_7ScaleInELST_0EEESU_EEEEEENS4_6LayoutINS5_IJSC_SC_SC_EEENS5_IJNSA_ILi0EEESZ_SZ_EEEEENS5_IJNS4_10UnderscoreES12_S12_EEEEENS4_23SM90_TMA_LOAD_MULTICASTENS4_14ComposedLayoutINS4_7SwizzleILi1ELi4ELi3EEENS4_18smem_ptr_flag_bitsILi8EEENSX_INS5_IJNSA_ILi8EEESH_EEENS5_IJSH_SC_EEEEEEEvNS4_8identityES15_S1F_vS1G_EENS_8epilogue10collective18CollectiveEpilogueINS1I_23Sm100TmaWarpSpecializedILi2ELi2ELi32ELb0ELb0EEEJSI_NS5_IJNSX_ISF_SC_EES1N_EEESJ_SK_SJ_SK_NS1I_6fusion15FusionCallbacksIS1M_NS1P_17LinearCombinationISJ_fSJ_fLNS_15FloatRoundStyleE2EEESI_S1O_JEEENS4_5SM1004TMEM4LOAD26SM100_TMEM_LOAD_16dp32b32xENS4_13SM90_TMA_LOADENS16_INS17_ILi2ELi4ELi3EEES1A_NSX_INS5_IJS1B_SF_EEENS5_IJSF_SC_EEEEEEENS4_39AutoVectorizingCopyWithAssumedAlignmentILi128EEENS4_14SM90_TMA_STOREES24_S26_S26_EEEvvEEEEvNT_6ParamsE)
        .other          _ZN7cutlass13device_kernelINS_4gemm6kernel13GemmUniversalIN4cute5tupleIJiiiiEEENS1_10collective13CollectiveMmaINS1_35MainloopSm100TmaUmmaWarpSpecializedILi3ELi2ELi4ENS5_IJNS4_1CILi2EEESB_NSA_ILi1EEEEEEEENS5_IJNSA_ILi64EEENSA_ILi128EEENSA_ILi32EEEEEENS_12float_e5m2_tENS5_IJlSC_lEEESJ_SK_NS4_8TiledMMAINS4_8MMA_AtomIJNS4_10MMA_TraitsINS4_19SM100_MMA_F8F6F4_SSEJSJ_SJ_fSF_SG_NS4_17integral_constantINS4_4UMMA5MajorELSR_0EEESS_NSP_INSQ_7ScaleInELST_0EEESU_EEEEEENS4_6LayoutINS5_IJSC_SC_SC_EEENS5_IJNSA_ILi0EEESZ_SZ_EEEEENS5_IJNS4_10UnderscoreES12_S12_EEEEENS4_23SM90_TMA_LOAD_MULTICASTENS4_14ComposedLayoutINS4_7SwizzleILi1ELi4ELi3EEENS4_18smem_ptr_flag_bitsILi8EEENSX_INS5_IJNSA_ILi8EEESH_EEENS5_IJSH_SC_EEEEEEEvNS4_8identityES15_S1F_vS1G_EENS_8epilogue10collective18CollectiveEpilogueINS1I_23Sm100TmaWarpSpecializedILi2ELi2ELi32ELb0ELb0EEEJSI_NS5_IJNSX_ISF_SC_EES1N_EEESJ_SK_SJ_SK_NS1I_6fusion15FusionCallbacksIS1M_NS1P_17LinearCombinationISJ_fSJ_fLNS_15FloatRoundStyleE2EEESI_S1O_JEEENS4_5SM1004TMEM4LOAD26SM100_TMEM_LOAD_16dp32b32xENS4_13SM90_TMA_LOADENS16_INS17_ILi2ELi4ELi3EEES1A_NSX_INS5_IJS1B_SF_EEENS5_IJSF_SC_EEEEEEENS4_39AutoVectorizingCopyWithAssumedAlignmentILi128EEENS4_14SM90_TMA_STOREES24_S26_S26_EEEvvEEEEvNT_6ParamsE,@"STO_CUDA_ENTRY STV_DEFAULT"
_ZN7cutlass13device_kernelINS_4gemm6kernel13GemmUniversalIN4cute5tupleIJiiiiEEENS1_10collective13CollectiveMmaINS1_35MainloopSm100TmaUmmaWarpSpecializedILi3ELi2ELi4ENS5_IJNS4_1CILi2EEESB_NSA_ILi1EEEEEEEENS5_IJNSA_ILi64EEENSA_ILi128EEENSA_ILi32EEEEEENS_12float_e5m2_tENS5_IJlSC_lEEESJ_SK_NS4_8TiledMMAINS4_8MMA_AtomIJNS4_10MMA_TraitsINS4_19SM100_MMA_F8F6F4_SSEJSJ_SJ_fSF_SG_NS4_17integral_constantINS4_4UMMA5MajorELSR_0EEESS_NSP_INSQ_7ScaleInELST_0EEESU_EEEEEENS4_6LayoutINS5_IJSC_SC_SC_EEENS5_IJNSA_ILi0EEESZ_SZ_EEEEENS5_IJNS4_10UnderscoreES12_S12_EEEEENS4_23SM90_TMA_LOAD_MULTICASTENS4_14ComposedLayoutINS4_7SwizzleILi1ELi4ELi3EEENS4_18smem_ptr_flag_bitsILi8EEENSX_INS5_IJNSA_ILi8EEESH_EEENS5_IJSH_SC_EEEEEEEvNS4_8identityES15_S1F_vS1G_EENS_8epilogue10collective18CollectiveEpilogueINS1I_23Sm100TmaWarpSpecializedILi2ELi2ELi32ELb0ELb0EEEJSI_NS5_IJNSX_ISF_SC_EES1N_EEESJ_SK_SJ_SK_NS1I_6fusion15FusionCallbacksIS1M_NS1P_17LinearCombinationISJ_fSJ_fLNS_15FloatRoundStyleE2EEESI_S1O_JEEENS4_5SM1004TMEM4LOAD26SM100_TMEM_LOAD_16dp32b32xENS4_13SM90_TMA_LOADENS16_INS17_ILi2ELi4ELi3EEES1A_NSX_INS5_IJS1B_SF_EEENS5_IJSF_SC_EEEEEEENS4_39AutoVectorizingCopyWithAssumedAlignmentILi128EEENS4_14SM90_TMA_STOREES24_S26_S26_EEEvvEEEEvNT_6ParamsE:
[----:B------:R-:W1:Y:S01]  /*0000*/  LDC R1, c[0x0][0x37c] ;  /* 0x0000df00ff017b82 */ /* 0x000e620000000800 */
[----:B------:R-:W2:Y:S01]  /*0010*/  S2R R93, SR_TID.X ;  /* 0x00000000005d7919 */ /* 0x000ea20000002100 */
[----:B------:R-:W3:Y:S01]  /*0020*/  LDCU.64 UR8, c[0x0][0x890] ;  /* 0x00011200ff0877ac */ /* 0x000ee20008000a00 */
[----:B------:R-:W-:Y:S02]  /*0030*/  PRMT R84, RZ, 0x7610, R84 ;  /* 0x00007610ff547816 */ /* 0x000fe40000000054 */
[----:B------:R-:W-:Y:S01]  /*0040*/  ELECT P3, URZ, PT ;  /* 0x0000000000ff782f */ /* 0x000fe20003860000 */
[----:B---3--:R-:W-:-:S04]  /*0050*/  UISETP.NE.U32.AND UP0, UPT, UR8, URZ, UPT ;  /* 0x000000ff0800728c */ /* 0x008fc8000bf05070 */
[----:B------:R-:W-:Y:S01]  /*0060*/  UISETP.NE.AND.EX UP0, UPT, UR9, URZ, UPT, UP0 ;  /* 0x000000ff0900728c */ /* 0x000fe2000bf05300 */
[----:B--2---:R-:W-:-:S05]  /*0070*/  SHF.R.U32.HI R85, RZ, 0x5, R93 ;  /* 0x00000005ff557819 */ /* 0x004fca000001165d */
[----:B------:R-:W2:Y:S02]  /*0080*/  SHFL.IDX PT, R0, R85, RZ, 0x1f ;  /* 0x00001fff55007589 */ /* 0x000ea400000e0000 */
[----:B--2---:R-:W-:Y:S01]  /*0090*/  R2UR UR17, R0 ;  /* 0x00000000001172ca */ /* 0x004fe200000e0000 */
[----:B-1----:R-:W-:-:S14]  /*00a0*/  BRA.U UP0, `(.L_x_0) ;  /* 0x0000000100307547 */ /* 0x002fdc000b800000 */
[----:B------:R-:W1:Y:S02]  /*00b0*/  LDCU.64 UR4, c[0x0][0x888] ;  /* 0x00011100ff0477ac */ /* 0x000e640008000a00 */
[----:B-1----:R-:W-:-:S04]  /*00c0*/  UISETP.NE.U32.AND UP0, UPT, UR4, URZ, UPT ;  /* 0x000000ff0400728c */ /* 0x002fc8000bf05070 */
[----:B------:R-:W-:-:S09]  /*00d0*/  UISETP.NE.AND.EX UP0, UPT, UR5, URZ, UPT, UP0 ;  /* 0x000000ff0500728c */ /* 0x000fd2000bf05300 */
[----:B------:R-:W-:Y:S05]  /*00e0*/  BRA.U !UP0, `(.L_x_1) ;  /* 0x0000000108147547 */ /* 0x000fea000b800000 */
[----:B------:R-:W1:Y:S01]  /*00f0*/  LDC.64 R2, c[0x0][0x888] ;  /* 0x00022200ff027b82 */ /* 0x000e620000000a00 */
[----:B------:R-:W1:Y:S02]  /*0100*/  LDCU.64 UR4, c[0x0][0x358] ;  /* 0x00006b00ff0477ac */ /* 0x000e640008000a00 */
[----:B-1----:R1:W5:Y:S01]  /*0110*/  LDG.E R41, desc[UR4][R2.64] ;  /* 0x0000000402297981 */ /* 0x002362000c1e1900 */
[----:B------:R-:W-:Y:S01]  /*0120*/  HFMA2 R84, -RZ, RZ, 0, 5.9604644775390625e-08 ;  /* 0x00000001ff547431 */ /* 0x000fe200000001ff */
[----:B------:R-:W-:Y:S05]  /*0130*/  BRA `(.L_x_0) ;  /* 0x00000000000c7947 */ /* 0x000fea0003800000 */
.L_x_1:
[----:B------:R-:W1:Y:S01]  /*0140*/  LDCU UR4, c[0x0][0x880] ;  /* 0x00011000ff0477ac */ /* 0x000e620008000800 */
[----:B------:R-:W-:Y:S01]  /*0150*/  HFMA2 R84, -RZ, RZ, 0, 5.9604644775390625e-08 ;  /* 0x00000001ff547431 */ /* 0x000fe200000001ff */
[----:B-1----:R-:W-:-:S07]  /*0160*/  MOV R41, UR4 ;  /* 0x0000000400297c02 */ /* 0x002fce0008000f00 */
.L_x_0:
[----:B------:R-:W2:Y:S02]  /*0170*/  LDCU.64 UR4, c[0x0][0x8b0] ;  /* 0x00011600ff0477ac */ /* 0x000ea40008000a00 */
[----:B--2---:R-:W-:-:S04]  /*0180*/  UISETP.NE.U32.AND UP0, UPT, UR4, URZ, UPT ;  /* 0x000000ff0400728c */ /* 0x004fc8000bf05070 */
[----:B------:R-:W-:-:S09]  /*0190*/  UISETP.NE.AND.EX UP0, UPT, UR5, URZ, UPT, UP0 ;  /* 0x000000ff0500728c */ /* 0x000fd2000bf05300 */
[----:B------:R-:W-:Y:S05]  /*01a0*/  BRA.U UP0, `(.L_x_2) ;  /* 0x0000000100287547 */ /* 0x000fea000b800000 */
[----:B------:R-:W2:Y:S02]  /*01b0*/  LDCU.64 UR4, c[0x0][0x8a8] ;  /* 0x00011500ff0477ac */ /* 0x000ea40008000a00 */
[----:B--2---:R-:W-:-:S04]  /*01c0*/  UISETP.NE.U32.AND UP0, UPT, UR4, URZ, UPT ;  /* 0x000000ff0400728c */ /* 0x004fc8000bf05070 */
[----:B------:R-:W-:-:S09]  /*01d0*/  UISETP.NE.AND.EX UP0, UPT, UR5, URZ, UPT, UP0 ;  /* 0x000000ff0500728c */ /* 0x000fd2000bf05300 */
[----:B------:R-:W-:Y:S05]  /*01e0*/  BRA.U !UP0, `(.L_x_3) ;  /* 0x0000000108107547 */ /* 0x000fea000b800000 */
[----:B------:R-:W2:Y:S01]  /*01f0*/  LDC.64 R38, c[0x0][0x8a8] ;  /* 0x00022a00ff267b82 */ /* 0x000ea20000000a00 */
[----:B------:R-:W2:Y:S02]  /*0200*/  LDCU.64 UR4, c[0x0][0x358] ;  /* 0x00006b00ff0477ac */ /* 0x000ea40008000a00 */
[----:B--2---:R2:W5:Y:S01]  /*0210*/  LDG.E R38, desc[UR4][R38.64] ;  /* 0x0000000426267981 */ /* 0x004562000c1e1900 */
[----:B------:R-:W-:Y:S05]  /*0220*/  BRA `(.L_x_2) ;  /* 0x0000000000087947 */ /* 0x000fea0003800000 */
.L_x_3:
[----:B------:R-:W2:Y:S02]  /*0230*/  LDCU UR4, c[0x0][0x8a0] ;  /* 0x00011400ff0477ac */ /* 0x000ea40008000800 */
[----:B--2---:R-:W-:Y:S02]  /*0240*/  MOV R38, UR4 ;  /* 0x0000000400267c02 */ /* 0x004fe40008000f00 */
.L_x_2:
[----:B------:R-:W-:Y:S01]  /*0250*/  IMAD.U32 R0, RZ, RZ, UR17 ;  /* 0x00000011ff007e24 */ /* 0x000fe2000f8e00ff */
[----:B------:R-:W-:Y:S04]  /*0260*/  BSSY.RECONVERGENT B0, `(.L_x_4) ;  /* 0x000000c000007945 */ /* 0x000fe80003800200 */
[C---:B------:R-:W-:Y:S02]  /*0270*/  ISETP.NE.OR P1, PT, R0.reuse, 0x1, !P3 ;  /* 0x000000010000780c */ /* 0x040fe40005f25670 */
[----:B------:R-:W-:-:S11]  /*0280*/  ISETP.NE.OR P0, PT, R0, 0x3, !P3 ;  /* 0x000000030000780c */ /* 0x000fd60005f05670 */
[----:B------:R-:W-:Y:S05]  /*0290*/  @P1 BRA `(.L_x_5) ;  /* 0x0000000000201947 */ /* 0x000fea0003800000 */
[----:B------:R-:W3:Y:S02]  /*02a0*/  LDCU.64 UR4, c[0x0][0x348] ;  /* 0x00006900ff0477ac */ /* 0x000ee40008000a00 */
[----:B---3--:R-:W-:Y:S02]  /*02b0*/  UIADD3 UR6, UP1, UPT, UR4, 0x80, URZ ;  /* 0x0000008004067890 */ /* 0x008fe4000ff3e0ff */
[----:B------:R-:W-:Y:S02]  /*02c0*/  UIADD3 UR4, UP0, UPT, UR4, 0x180, URZ ;  /* 0x0000018004047890 */ /* 0x000fe4000ff1e0ff */
[----:B------:R-:W-:Y:S02]  /*02d0*/  UIADD3.X UR7, UPT, UPT, URZ, UR5, URZ, UP1, !UPT ;  /* 0x00000005ff077290 */ /* 0x000fe40008ffe4ff */
[----:B------:R-:W-:-:S07]  /*02e0*/  UIADD3.X UR5, UPT, UPT, URZ, UR5, URZ, UP0, !UPT ;  /* 0x00000005ff057290 */ /* 0x000fce00087fe4ff */
[----:B------:R3:W-:Y:S02]  /*02f0*/  UTMACCTL.PF [UR6] ;  /* 0x00000000060079b9 */ /* 0x0007e40008040000 */
[----:B------:R3:W-:Y:S02]  /*0300*/  UTMACCTL.PF [UR4] ;  /* 0x00000000040079b9 */ /* 0x0007e40008040000 */
[----:B---3--:R-:W-:Y:S01]  /*0310*/  NOP ;  /* 0x0000000000007918 */ /* 0x008fe20000000000 */
.L_x_5:
[----:B------:R-:W-:Y:S05]  /*0320*/  BSYNC.RECONVERGENT B0 ;  /* 0x0000000000007941 */ /* 0x000fea0003800200 */
.L_x_4:
[----:B------:R-:W-:Y:S04]  /*0330*/  BSSY.RECONVERGENT B0, `(.L_x_6) ;  /* 0x000000a000007945 */ /* 0x000fe80003800200 */
        /* <DEDUP_REMOVED lines=9> */
.L_x_7:
[----:B------:R-:W-:Y:S05]  /*03d0*/  BSYNC.RECONVERGENT B0 ;  /* 0x0000000000007941 */ /* 0x000fea0003800200 */
.L_x_6:
[----:B------:R-:W3:Y:S01]  /*03e0*/  LDCU.64 UR4, c[0x0][0x888] ;  /* 0x00011100ff0477ac */ /* 0x000ee20008000a00 */
[----:B------:R-:W-:Y:S02]  /*03f0*/  UISETP.EQ.U32.AND UP1, UPT, UR8, URZ, UPT ;  /* 0x000000ff0800728c */ /* 0x000fe4000bf22070 */
[----:B------:R-:W-:Y:S02]  /*0400*/  UPLOP3.LUT UP3, UPT, UPT, UPT, UPT, 0x80, 0x8 ;  /* 0x000000000008789c */ /* 0x000fe40003f6f070 */
[----:B---3--:R-:W-:-:S04]  /*0410*/  UISETP.NE.U32.AND UP0, UPT, UR4, URZ, UPT ;  /* 0x000000ff0400728c */ /* 0x008fc8000bf05070 */
[----:B------:R-:W-:-:S04]  /*0420*/  UISETP.NE.AND.EX UP0, UPT, UR5, URZ, UPT, UP0 ;  /* 0x000000ff0500728c */ /* 0x000fc8000bf05300 */
[----:B------:R-:W-:-:S04]  /*0430*/  UISETP.EQ.OR.EX UP2, UPT, UR9, URZ, !UP0, UP1 ;  /* 0x000000ff0900728c */ /* 0x000fc8000c742710 */
[----:B------:R-:W-:-:S06]  /*0440*/  UP2UR UR4, UPR, URZ, 0x4 ;  /* 0x00000004ff047883 */ /* 0x000fcc0008000000 */
[----:B------:R-:W-:Y:S01]  /*0450*/  MOV R86, UR4 ;  /* 0x0000000400567c02 */ /* 0x000fe20008000f00 */
[----:B------:R-:W-:Y:S06]  /*0460*/  BRA.U !UP2, `(.L_x_8) ;  /* 0x000000010a207547 */ /* 0x000fec000b800000 */
[----:B------:R-:W-:Y:S01]  /*0470*/  UISETP.NE.U32.AND UP1, UPT, UR8, URZ, UPT ;  /* 0x000000ff0800728c */ /* 0x000fe2000bf25070 */
[----:B-----5:R-:W-:Y:S01]  /*0480*/  FSETP.NEU.AND P0, PT, R41, RZ, PT ;  /* 0x000000ff2900720b */ /* 0x020fe20003f0d000 */
[----:B------:R-:W-:Y:S02]  /*0490*/  USEL UR4, URZ, 0xffffffff, UP0 ;  /* 0xffffffffff047887 */ /* 0x000fe40008000000 */
[----:B------:R-:W-:-:S10]  /*04a0*/  UISETP.NE.AND.EX UP1, UPT, UR9, URZ, UPT, UP1 ;  /* 0x000000ff0900728c */ /* 0x000fd4000bf25310 */
[----:B------:R-:W-:Y:S01]  /*04b0*/  VOTEU.ANY UP0, P0 ;  /* 0x0000000000ff7886 */ /* 0x000fe20000000100 */
[----:B------:R-:W-:-:S04]  /*04c0*/  @!UP1 USEL UR4, URZ, 0xffffffff, UP0 ;  /* 0xffffffffff049887 */ /* 0x000fc80008000000 */
[----:B------:R-:W-:-:S04]  /*04d0*/  ULOP3.LUT UR4, UR4, 0x1, URZ, 0xc0, !UPT ;  /* 0x0000000104047892 */ /* 0x000fc8000f8ec0ff */
[----:B------:R-:W-:-:S11]  /*04e0*/  UISETP.NE.U32.AND UP3, UPT, UR4, 0x1, UPT ;  /* 0x000000010400788c */ /* 0x000fd6000bf65070 */
.L_x_8:
[----:B-1----:R-:W1:Y:S01]  /*04f0*/  SHFL.IDX PT, R2, R85, RZ, 0x1f ;  /* 0x00001fff55027589 */ /* 0x002e6200000e0000 */
[----:B------:R-:W-:-:S04]  /*0500*/  UISETP.NE.AND UP0, UPT, UR17, 0x2, UPT ;  /* 0x000000021100788c */ /* 0x000fc8000bf05270 */
[----:B------:R-:W-:Y:S01]  /*0510*/  USEL UR38, URZ, 0x1, UP0 ;  /* 0x00000001ff267887 */ /* 0x000fe20008000000 */
[----:B-1----:R-:W-:-:S13]  /*0520*/  ISETP.NE.AND P0, PT, R2, RZ, PT ;  /* 0x000000ff0200720c */ /* 0x002fda0003f05270 */
[----:B------:R-:W-:Y:S05]  /*0530*/  @P0 BRA `(.L_x_9) ;  /* 0x0000000000500947 */ /* 0x000fea0003800000 */
[----:B------:R-:W1:Y:S01]  /*0540*/  S2UR UR4, SR_CgaCtaId ;  /* 0x00000000000479c3 */ /* 0x000e620000008800 */
[----:B------:R-:W-:Y:S01]  /*0550*/  UMOV UR5, 0x400 ;  /* 0x0000040000057882 */ /* 0x000fe20000000000 */
[----:B------:R-:W-:Y:S01]  /*0560*/  UMOV UR8, 0x1 ;  /* 0x0000000100087882 */ /* 0x000fe20000000000 */
[----:B------:R-:W-:Y:S01]  /*0570*/  UMOV UR6, 0x3 ;  /* 0x0000000300067882 */ /* 0x000fe20000000000 */
[----:B------:R-:W-:-:S04]  /*0580*/  UIADD3 UR8, UPT, UPT, -UR8, 0x100000, URZ ;  /* 0x0010000008087890 */ /* 0x000fc8000fffe1ff */
[----:B------:R-:W-:Y:S02]  /*0590*/  USHF.L.U32 UR9, UR8, 0xb, URZ ;  /* 0x0000000b08097899 */ /* 0x000fe400080006ff */
[----:B------:R-:W-:Y:S02]  /*05a0*/  USHF.L.U32 UR8, UR8, 0x1, URZ ;  /* 0x0000000108087899 */ /* 0x000fe400080006ff */
[----:B------:R-:W-:-:S04]  /*05b0*/  UIADD3 UR6, UPT, UPT, -UR6, 0x100000, URZ ;  /* 0x0010000006067890 */ /* 0x000fc8000fffe1ff */
[----:B------:R-:W-:Y:S02]  /*05c0*/  USHF.L.U32 UR7, UR6, 0xb, URZ ;  /* 0x0000000b06077899 */ /* 0x000fe400080006ff */
[----:B------:R-:W-:Y:S01]  /*05d0*/  USHF.L.U32 UR6, UR6, 0x1, URZ ;  /* 0x0000000106067899 */ /* 0x000fe200080006ff */
[----:B------:R-:W-:Y:S01]  /*05e0*/  ELECT P0, URZ, PT ;  /* 0x0000000000ff782f */ /* 0x000fe20003800000 */
[----:B-1----:R-:W-:Y:S01]  /*05f0*/  ULEA UR4, UR4, UR5, 0x18 ;  /* 0x0000000504047291 */ /* 0x002fe2000f8ec0ff */
[----:B------:R-:W1:Y:S11]  /*0600*/  FENCE.VIEW.ASYNC.S ;  /* 0x00000000000073c6 */ /* 0x000e760000000000 */
[----:B-1----:R1:W3:Y:S01]  /*0610*/  SYNCS.EXCH.64 URZ, [UR4], UR8 ;  /* 0x0000000804ff75b2 */ /* 0x0022e20008000100 */
[----:B------:R1:W4:Y:S01]  /*0620*/  SYNCS.EXCH.64 URZ, [UR4+0x18], UR6 ;  /* 0x0000180604ff75b2 */ /* 0x0003220008000100 */
[----:B------:R1:W1:Y:S01]  /*0630*/  SYNCS.EXCH.64 URZ, [UR4+0x8], UR8 ;  /* 0x0000080804ff75b2 */ /* 0x0002620008000100 */
[----:B------:R1:W1:Y:S01]  /*0640*/  SYNCS.EXCH.64 URZ, [UR4+0x20], UR6 ;  /* 0x0000200604ff75b2 */ /* 0x0002620008000100 */
[----:B------:R1:W1:Y:S01]  /*0650*/  SYNCS.EXCH.64 URZ, [UR4+0x10], UR8 ;  /* 0x0000100804ff75b2 */ /* 0x0002620008000100 */
[----:B------:R1:W1:Y:S01]  /*0660*/  SYNCS.EXCH.64 URZ, [UR4+0x28], UR6 ;  /* 0x0000280604ff75b2 */ /* 0x0002620008000100 */
[----:B------:R-:W-:Y:S01]  /*0670*/  NOP ;  /* 0x0000000000007918 */ /* 0x000fe20000000000 */
.L_x_9:
[----:B------:R-:W2:Y:S01]  /*0680*/  SHFL.IDX PT, R2, R85, RZ, 0x1f ;  /* 0x00001fff55027589 */ /* 0x000ea200000e0000 */
[----:B------:R-:W-:Y:S01]  /*0690*/  NOP ;  /* 0x0000000000007918 */ /* 0x000fe20000000000 */
[----:B--2---:R-:W-:-:S13]  /*06a0*/  ISETP.NE.AND P0, PT, R2, 0x1, PT ;  /* 0x000000010200780c */ /* 0x004fda0003f05270 */
[----:B------:R-:W-:Y:S05]  /*06b0*/  @P0 BRA `(.L_x_10) ;  /* 0x0000000000480947 */ /* 0x000fea0003800000 */
[----:B-1----:R-:W1:Y:S01]  /*06c0*/  S2UR UR4, SR_CgaCtaId ;  /* 0x00000000000479c3 */ /* 0x002e620000008800 */
        /* <DEDUP_REMOVED lines=12> */
[----:B-1----:R2:W1:Y:S01]  /*0790*/  SYNCS.EXCH.64 URZ, [UR4+0x30], UR8 ;  /* 0x0000300804ff75b2 */ /* 0x0024620008000100 */
[----:B------:R2:W1:Y:S01]  /*07a0*/  SYNCS.EXCH.64 URZ, [UR4+0x40], UR6 ;  /* 0x0000400604ff75b2 */ /* 0x0004620008000100 */
[----:B------:R2:W1:Y:S01]  /*07b0*/  SYNCS.EXCH.64 URZ, [UR4+0x38], UR8 ;  /* 0x0000380804ff75b2 */ /* 0x0004620008000100 */
[----:B------:R2:W1:Y:S02]  /*07c0*/  SYNCS.EXCH.64 URZ, [UR4+0x48], UR6 ;  /* 0x0000480604ff75b2 */ /* 0x0004640008000100 */
[----:B--2---:R-:W-:Y:S01]  /*07d0*/  NOP ;  /* 0x0000000000007918 */ /* 0x004fe20000000000 */
.L_x_10:
[----:B------:R-:W2:Y:S01]  /*07e0*/  SHFL.IDX PT, R2, R85, RZ, 0x1f ;  /* 0x00001fff55027589 */ /* 0x000ea200000e0000 */
[----:B------:R-:W-:Y:S01]  /*07f0*/  NOP ;  /* 0x0000000000007918 */ /* 0x000fe20000000000 */
[----:B--2---:R-:W-:-:S13]  /*0800*/  ISETP.NE.AND P0, PT, R2, 0x3, PT ;  /* 0x000000030200780c */ /* 0x004fda0003f05270 */
[----:B------:R-:W-:Y:S05]  /*0810*/  @P0 BRA `(.L_x_11) ;  /* 0x0000000000300947 */ /* 0x000fea0003800000 */
[----:B-1----:R-:W1:Y:S01]  /*0820*/  S2UR UR6, SR_CgaCtaId ;  /* 0x00000000000679c3 */ /* 0x002e620000008800 */
[----:B------:R-:W-:Y:S01]  /*0830*/  UMOV UR4, 0x400 ;  /* 0x0000040000047882 */ /* 0x000fe20000000000 */
[----:B------:R-:W-:Y:S01]  /*0840*/  UMOV UR5, 0x20 ;  /* 0x0000002000057882 */ /* 0x000fe20000000000 */
[----:B------:R-:W-:Y:S01]  /*0850*/  ELECT P0, URZ, PT ;  /* 0x0000000000ff782f */ /* 0x000fe20003800000 */
[----:B-1----:R-:W-:Y:S02]  /*0860*/  ULEA UR6, UR6, UR4, 0x18 ;  /* 0x0000000406067291 */ /* 0x002fe4000f8ec0ff */
[----:B------:R-:W-:-:S04]  /*0870*/  UIADD3 UR4, UPT, UPT, -UR5, 0x100000, URZ ;  /* 0x0010000005047890 */ /* 0x000fc8000fffe1ff */
[----:B------:R-:W-:Y:S02]  /*0880*/  USHF.L.U32 UR5, UR4, 0xb, URZ ;  /* 0x0000000b04057899 */ /* 0x000fe400080006ff */
[----:B------:R-:W-:Y:S01]  /*0890*/  USHF.L.U32 UR4, UR4, 0x1, URZ ;  /* 0x0000000104047899 */ /* 0x000fe200080006ff */
[----:B------:R-:W1:Y:S11]  /*08a0*/  FENCE.VIEW.ASYNC.S ;  /* 0x00000000000073c6 */ /* 0x000e760000000000 */
[----:B-1----:R2:W1:Y:S01]  /*08b0*/  SYNCS.EXCH.64 URZ, [UR6+0x50], UR4 ;  /* 0x0000500406ff75b2 */ /* 0x0024620008000100 */
[----:B------:R2:W1:Y:S02]  /*08c0*/  SYNCS.EXCH.64 URZ, [UR6+0x58], UR4 ;  /* 0x0000580406ff75b2 */ /* 0x0004640008000100 */
[----:B--2---:R-:W-:Y:S01]  /*08d0*/  NOP ;  /* 0x0000000000007918 */ /* 0x004fe20000000000 */
.L_x_11:
[----:B------:R-:W2:Y:S01]  /*08e0*/  SHFL.IDX PT, R2, R85, RZ, 0x1f ;  /* 0x00001fff55027589 */ /* 0x000ea200000e0000 */
[----:B------:R-:W-:Y:S01]  /*08f0*/  NOP ;  /* 0x0000000000007918 */ /* 0x000fe20000000000 */
[----:B--2---:R-:W-:-:S13]  /*0900*/  ISETP.NE.AND P0, PT, R2, 0x4, PT ;  /* 0x000000040200780c */ /* 0x004fda0003f05270 */
[----:B------:R-:W-:Y:S05]  /*0910*/  @P0 BRA `(.L_x_12) ;  /* 0x00000000004c0947 */ /* 0x000fea0003800000 */
[----:B-1----:R-:W1:Y:S01]  /*0920*/  S2UR UR6, SR_CgaCtaId ;  /* 0x00000000000679c3 */ /* 0x002e620000008800 */
[----:B------:R-:W-:Y:S01]  /*0930*/  UMOV UR4, 0x3a0 ;  /* 0x000003a000047882 */ /* 0x000fe20000000000 */
[----:B------:R-:W-:Y:S01]  /*0940*/  UMOV UR5, 0x400 ;  /* 0x0000040000057882 */ /* 0x000fe20000000000 */
[----:B------:R-:W-:Y:S01]  /*0950*/  USEL UR4, UR4, 0x320, UP3 ;  /* 0x0000032004047887 */ /* 0x000fe20009800000 */
[----:B------:R-:W-:Y:S01]  /*0960*/  UMOV UR8, 0x1 ;  /* 0x0000000100087882 */ /* 0x000fe20000000000 */
[----:B------:R-:W-:Y:S01]  /*0970*/  ELECT P0, URZ, PT ;  /* 0x0000000000ff782f */ /* 0x000fe20003800000 */
[----:B------:R-:W-:-:S04]  /*0980*/  UIADD3 UR8, UPT, UPT, -UR8, 0x100000, URZ ;  /* 0x0010000008087890 */ /* 0x000fc8000fffe1ff */
[----:B------:R-:W-:Y:S02]  /*0990*/  USHF.L.U32 UR9, UR8, 0xb, URZ ;  /* 0x0000000b08097899 */ /* 0x000fe400080006ff */
[----:B------:R-:W-:Y:S02]  /*09a0*/  USHF.L.U32 UR8, UR8, 0x1, URZ ;  /* 0x0000000108087899 */ /* 0x000fe400080006ff */
[----:B-1----:R-:W-:Y:S02]  /*09b0*/  ULEA UR6, UR6, UR5, 0x18 ;  /* 0x0000000506067291 */ /* 0x002fe4000f8ec0ff */
[----:B------:R-:W-:-:S04]  /*09c0*/  UIADD3 UR4, UPT, UPT, -UR4, 0x100000, URZ ;  /* 0x0010000004047890 */ /* 0x000fc8000fffe1ff */
[----:B------:R-:W-:Y:S02]  /*09d0*/  USHF.L.U32 UR5, UR4, 0xb, URZ ;  /* 0x0000000b04057899 */ /* 0x000fe400080006ff */
[----:B------:R-:W-:Y:S01]  /*09e0*/  USHF.L.U32 UR4, UR4, 0x1, URZ ;  /* 0x0000000104047899 */ /* 0x000fe200080006ff */
[----:B------:R-:W1:Y:S03]  /*09f0*/  FENCE.VIEW.ASYNC.S ;  /* 0x00000000000073c6 */ /* 0x000e660000000000 */
[----:B-1----:R2:W1:Y:S08]  /*0a00*/  SYNCS.EXCH.64 URZ, [UR6+0x60], UR8 ;  /* 0x0000600806ff75b2 */ /* 0x0024700008000100 */
[----:B------:R2:W1:Y:S01]  /*0a10*/  SYNCS.EXCH.64 URZ, [UR6+0x70], UR4 ;  /* 0x0000700406ff75b2 */ /* 0x0004620008000100 */
[----:B------:R2:W1:Y:S01]  /*0a20*/  SYNCS.EXCH.64 URZ, [UR6+0x68], UR8 ;  /* 0x0000680806ff75b2 */ /* 0x0004620008000100 */
[----:B------:R2:W1:Y:S02]  /*0a30*/  SYNCS.EXCH.64 URZ, [UR6+0x78], UR4 ;  /* 0x0000780406ff75b2 */ /* 0x0004640008000100 */
[----:B--2---:R-:W-:Y:S01]  /*0a40*/  NOP ;  /* 0x0000000000007918 */ /* 0x004fe20000000000 */
.L_x_12:
        /* <DEDUP_REMOVED lines=20> */
[----:B------:R2:W1:Y:S01]  /*0b90*/  SYNCS.EXCH.64 URZ, [UR4+0xa8], UR6 ;  /* 0x0000a80604ff75b2 */ /* 0x0004620008000100 */
[----:B------:R2:W1:Y:S01]  /*0ba0*/  SYNCS.EXCH.64 URZ, [UR4+0x90], UR8 ;  /* 0x0000900804ff75b2 */ /* 0x0004620008000100 */
[----:B------:R2:W1:Y:S01]  /*0bb0*/  SYNCS.EXCH.64 URZ, [UR4+0xb0], UR6 ;  /* 0x0000b00604ff75b2 */ /* 0x0004620008000100 */
[----:B------:R2:W1:Y:S01]  /*0bc0*/  SYNCS.EXCH.64 URZ, [UR4+0x98], UR8 ;  /* 0x0000980804ff75b2 */ /* 0x0004620008000100 */
[----:B------:R2:W1:Y:S02]  /*0bd0*/  SYNCS.EXCH.64 URZ, [UR4+0xb8], UR6 ;  /* 0x0000b80604ff75b2 */ /* 0x0004640008000100 */
[----:B--2---:R-:W-:Y:S01]  /*0be0*/  NOP ;  /* 0x0000000000007918 */ /* 0x004fe20000000000 */
.L_x_13:
[----:B------:R-:W2:Y:S01]  /*0bf0*/  SHFL.IDX PT, R2, R85, RZ, 0x1f ;  /* 0x00001fff55027589 */ /* 0x000ea200000e0000 */
[----:B------:R-:W-:Y:S01]  /*0c00*/  NOP ;  /* 0x0000000000007918 */ /* 0x000fe20000000000 */
[----:B--2---:R-:W-:-:S13]  /*0c10*/  ISETP.NE.AND P0, PT, R2, 0x3, PT ;  /* 0x000000030200780c */ /* 0x004fda0003f05270 */
[----:B------:R-:W-:Y:S05]  /*0c20*/  @P0 BRA `(.L_x_14) ;  /* 0x0000000000380947 */ /* 0x000fea0003800000 */
[----:B------:R-:W2:Y:S01]  /*0c30*/  S2UR UR5, SR_CgaCtaId ;  /* 0x00000000000579c3 */ /* 0x000ea20000008800 */
[----:B-1----:R-:W-:Y:S01]  /*0c40*/  UMOV UR4, 0x400 ;  /* 0x0000040000047882 */ /* 0x002fe20000000000 */
[----:B------:R-:W-:Y:S01]  /*0c50*/  UMOV UR6, 0x20 ;  /* 0x0000002000067882 */ /* 0x000fe20000000000 */
[----:B------:R-:W-:Y:S01]  /*0c60*/  ELECT P0, URZ, PT ;  /* 0x0000000000ff782f */ /* 0x000fe20003800000 */
[----:B------:R-:W-:-:S04]  /*0c70*/  UIADD3 UR6, UPT, UPT, -UR6, 0x100000, URZ ;  /* 0x0010000006067890 */ /* 0x000fc8000fffe1ff */
[----:B------:R-:W-:Y:S02]  /*0c80*/  USHF.L.U32 UR7, UR6, 0xb, URZ ;  /* 0x0000000b06077899 */ /* 0x000fe400080006ff */
[----:B------:R-:W-:Y:S02]  /*0c90*/  USHF.L.U32 UR6, UR6, 0x1, URZ ;  /* 0x0000000106067899 */ /* 0x000fe400080006ff */
[----:B--2---:R-:W-:Y:S01]  /*0ca0*/  ULEA UR4, UR5, UR4, 0x18 ;  /* 0x0000000405047291 */ /* 0x004fe2000f8ec0ff */
[----:B------:R-:W1:Y:S11]  /*0cb0*/  FENCE.VIEW.ASYNC.S ;  /* 0x00000000000073c6 */ /* 0x000e760000000000 */
[----:B-1----:R2:W1:Y:S01]  /*0cc0*/  SYNCS.EXCH.64 URZ, [UR4+0xc0], UR6 ;  /* 0x0000c00604ff75b2 */ /* 0x0024620008000100 */
[----:B------:R2:W1:Y:S01]  /*0cd0*/  SYNCS.EXCH.64 URZ, [UR4+0xd0], UR6 ;  /* 0x0000d00604ff75b2 */ /* 0x0004620008000100 */
[----:B------:R2:W1:Y:S01]  /*0ce0*/  SYNCS.EXCH.64 URZ, [UR4+0xc8], UR6 ;  /* 0x0000c80604ff75b2 */ /* 0x0004620008000100 */
[----:B------:R2:W1:Y:S02]  /*0cf0*/  SYNCS.EXCH.64 URZ, [UR4+0xd8], UR6 ;  /* 0x0000d80604ff75b2 */ /* 0x0004640008000100 */
[----:B--2---:R-:W-:Y:S01]  /*0d00*/  NOP ;  /* 0x0000000000007918 */ /* 0x004fe20000000000 */
.L_x_14:
[----:B-1----:R-:W1:Y:S01]  /*0d10*/  LDCU UR4, c[0x0][0x36c] ;  /* 0x00006d80ff0477ac */ /* 0x002e620008000800 */
[----:B------:R-:W-:Y:S01]  /*0d20*/  ISETP.NE.OR P3, PT, R0, 0x2, !P3 ;  /* 0x000000020000780c */ /* 0x000fe20005f65670 */
[----:B------:R-:W-:Y:S01]  /*0d30*/  NOP ;  /* 0x0000000000007918 */ /* 0x000fe20000000000 */
[----:B------:R-:W-:Y:S01]  /*0d40*/  LOP3.LUT R0, R93, 0x1f, RZ, 0xc0, !PT ;  /* 0x0000001f5d007812 */ /* 0x000fe200078ec0ff */
[----:B------:R-:W-:Y:S02]  /*0d50*/  UISETP.NE.AND UP4, UPT, UR17, URZ, UPT ;  /* 0x000000ff1100728c */ /* 0x000fe4000bf85270 */
[----:B-1----:R-:W-:-:S09]  /*0d60*/  UISETP.EQ.U32.AND UP5, UPT, UR4, 0x1, UPT ;  /* 0x000000010400788c */ /* 0x002fd2000bfa2070 */
[----:B------:R-:W-:Y:S05]  /*0d70*/  BRA.U !UP5, `(.L_x_15) ;  /* 0x000000010d087547 */ /* 0x000fea000b800000 */
[----:B---34-:R-:W-:Y:S01]  /*0d80*/  UCGABAR_ARV ;  /* 0x00000000000079c7 */ /* 0x018fe20008000000 */
[----:B------:R-:W-:Y:S05]  /*0d90*/  BRA `(.L_x_16) ;  /* 0x0000000000047947 */ /* 0x000fea0003800000 */
.L_x_15:
[----:B---34-:R-:W-:Y:S01]  /*0da0*/  NOP ;  /* 0x0000000000007918 */ /* 0x018fe20000000000 */
.L_x_16:
[----:B------:R-:W1:Y:S01]  /*0db0*/  S2UR UR16, SR_CTAID.X ;  /* 0x00000000001079c3 */ /* 0x000e620000002500 */
[----:B------:R-:W-:-:S05]  /*0dc0*/  CS2R.32 R3, SR_CgaSize ;  /* 0x0000000000037805 */ /* 0x000fca0000008a00 */
[----:B------:R-:W-:-:S05]  /*0dd0*/  IMAD R3, R3, -0xa0, RZ ;  /* 0xffffff6003037824 */ /* 0x000fca00078e02ff */
[----:B------:R-:W-:-:S14]  /*0de0*/  R2UR UR5, R3 ;  /* 0x00000000030572ca */ /* 0x000fdc00000e0000 */
[----:B------:R-:W2:Y:S01]  /*0df0*/  LDCU UR5, c[0x0][UR5+0x2b0] ;  /* 0x00005600050577ac */ /* 0x000ea20008000800 */
[----:B------:R-:W-:-:S05]  /*0e00*/  CS2R.32 R3, SR_CgaSize ;  /* 0x0000000000037805 */ /* 0x000fca0000008a00 */
[----:B------:R-:W-:-:S05]  /*0e10*/  IMAD R3, R3, -0xa0, RZ ;  /* 0xffffff6003037824 */ /* 0x000fca00078e02ff */
[----:B------:R-:W-:-:S14]  /*0e20*/  R2UR UR4, R3 ;  /* 0x00000000030472ca */ /* 0x000fdc00000e0000 */
[----:B------:R-:W3:Y:S01]  /*0e30*/  LDCU UR4, c[0x0][UR4+0x2b4] ;  /* 0x00005680040477ac */ /* 0x000ee20008000800 */
[----:B------:R-:W4:Y:S01]  /*0e40*/  S2UR UR20, SR_CTAID.Y ;  /* 0x00000000001479c3 */ /* 0x000f220000002600 */
[----:B------:R-:W-:-:S05]  /*0e50*/  CS2R.32 R3, SR_CgaSize ;  /* 0x0000000000037805 */ /* 0x000fca0000008a00 */
[----:B------:R-:W-:-:S05]  /*0e60*/  IMAD R3, R3, -0xa0, RZ ;  /* 0xffffff6003037824 */ /* 0x000fca00078e02ff */
[----:B------:R-:W-:-:S14]  /*0e70*/  R2UR UR59, R3 ;  /* 0x00000000033b72ca */ /* 0x000fdc00000e0000 */
[----:B------:R-:W3:Y:S01]  /*0e80*/  LDCU UR59, c[0x0][UR59+0x2a0] ;  /* 0x000054003b3b77ac */ /* 0x000ee20008000800 */
[----:B------:R-:W-:-:S05]  /*0e90*/  CS2R.32 R3, SR_CgaSize ;  /* 0x0000000000037805 */ /* 0x000fca0000008a00 */
[----:B------:R-:W-:-:S05]  /*0ea0*/  IMAD R3, R3, -0xa0, RZ ;  /* 0xffffff6003037824 */ /* 0x000fca00078e02ff */
[----:B------:R-:W-:-:S14]  /*0eb0*/  R2UR UR62, R3 ;  /* 0x00000000033e72ca */ /* 0x000fdc00000e0000 */
[----:B------:R-:W3:Y:S01]  /*0ec0*/  LDCU UR62, c[0x0][UR62+0x2a4] ;  /* 0x000054803e3e77ac */ /* 0x000ee20008000800 */
[----:B------:R-:W3:Y:S01]  /*0ed0*/  S2UR UR7, SR_CgaCtaId ;  /* 0x00000000000779c3 */ /* 0x000ee20000008800 */
[----:B------:R-:W3:Y:S01]  /*0ee0*/  LDCU UR21, c[0x0][0xb24] ;  /* 0x00016480ff1577ac */ /* 0x000ee20008000800 */
[----:B------:R-:W3:Y:S01]  /*0ef0*/  LDCU UR42, c[0x0][0xb24] ;  /* 0x00016480ff2a77ac */ /* 0x000ee20008000800 */
[----:B-1----:R-:W-:Y:S01]  /*0f00*/  I2FP.F32.U32 R3, UR16 ;  /* 0x0000001000037c45 */ /* 0x002fe20008201000 */
[----:B------:R-:W1:Y:S04]  /*0f10*/  LDCU UR29, c[0x0][0xb30] ;  /* 0x00016600ff1d77ac */ /* 0x000e680008000800 */
[----:B--2---:R-:W-:Y:S01]  /*0f20*/  FMUL R3, R3, UR5 ;  /* 0x0000000503037c20 */ /* 0x004fe20008400000 */
[----:B------:R-:W-:Y:S01]  /*0f30*/  UMOV UR34, 0x5 ;  /* 0x0000000500227882 */ /* 0x000fe20000000000 */
[----:B----4-:R-:W-:-:S04]  /*0f40*/  I2FP.F32.U32 R2, UR20 ;  /* 0x0000001400027c45 */ /* 0x010fc80008201000 */
[----:B------:R-:W2:Y:S01]  /*0f50*/  F2I.U32.TRUNC.NTZ R3, R3 ;  /* 0x0000000300037305 */ /* 0x000ea2000020f000 */
[----:B---3--:R-:W-:Y:S01]  /*0f60*/  FMUL R2, R2, UR4 ;  /* 0x0000000402027c20 */ /* 0x008fe20008400000 */
[----:B------:R-:W-:Y:S02]  /*0f70*/  ULOP3.LUT UR5, UR7, 0x2, URZ, 0xc0, !UPT ;  /* 0x0000000207057892 */ /* 0x000fe4000f8ec0ff */
[----:B------:R-:W-:-:S04]  /*0f80*/  ULOP3.LUT UR49, UR7, 0x1, URZ, 0xc0, !UPT ;  /* 0x0000000107317892 */ /* 0x000fc8000f8ec0ff */
[----:B------:R-:W3:Y:S01]  /*0f90*/  F2I.U32.TRUNC.NTZ R2, R2 ;  /* 0x0000000200027305 */ /* 0x000ee2000020f000 */
[----:B------:R-:W-:Y:S02]  /*0fa0*/  UISETP.GT.U32.AND UP0, UPT, UR5, 0xffff, UPT ;  /* 0x0000ffff0500788c */ /* 0x000fe4000bf04070 */
[----:B------:R-:W-:Y:S02]  /*0fb0*/  UISETP.GT.U32.AND UP1, UPT, UR49, 0xffff, UPT ;  /* 0x0000ffff3100788c */ /* 0x000fe4000bf24070 */
[----:B------:R-:W-:Y:S01]  /*0fc0*/  USEL UR26, UR5, 0xffff, !UP0 ;  /* 0x0000ffff051a7887 */ /* 0x000fe2000c000000 */
[----:B--2---:R-:W-:Y:S01]  /*0fd0*/  R2UR UR4, R3 ;  /* 0x00000000030472ca */ /* 0x004fe200000e0000 */
[----:B------:R-:W-:Y:S02]  /*0fe0*/  USHF.R.U32.HI UR32, URZ, 0x1, UR7 ;  /* 0x00000001ff207899 */ /* 0x000fe40008011607 */
[----:B------:R-:W-:Y:S02]  /*0ff0*/  USHF.L.U32 UR31, UR7, 0x9, URZ ;  /* 0x00000009071f7899 */ /* 0x000fe400080006ff */
[----:B------:R-:W-:-:S02]  /*1000*/  USHF.L.U32 UR30, UR7, 0xb, URZ ;  /* 0x0000000b071e7899 */ /* 0x000fc400080006ff */
[----:B------:R-:W-:Y:S01]  /*1010*/  USEL UR27, UR49, 0xffff, !UP1 ;  /* 0x0000ffff311b7887 */ /* 0x000fe2000c800000 */
[----:B---3--:R-:W-:Y:S02]  /*1020*/  R2UR UR6, R2 ;  /* 0x00000000020672ca */ /* 0x008fe400000e0000 */
[----:B------:R-:W-:-:S03]  /*1030*/  PRMT R2, RZ, 0x7610, R2 ;  /* 0x00007610ff027816 */ /* 0x000fc60000000002 */
[----:B------:R-:W-:-:S04]  /*1040*/  UIADD3 UR5, UPT, UPT, -UR4, URZ, URZ ;  /* 0x000000ff04057290 */ /* 0x000fc8000fffe1ff */
[----:B------:R-:W-:-:S04]  /*1050*/  UIMAD UR59, UR59, UR5, UR16 ;  /* 0x000000053b3b72a4 */ /* 0x000fc8000f8e0210 */
[----:B------:R-:W-:-:S04]  /*1060*/  UIADD3 UR4, UPT, UPT, -UR6, URZ, URZ ;  /* 0x000000ff06047290 */ /* 0x000fc8000fffe1ff */
[----:B------:R-:W-:Y:S01]  /*1070*/  UIMAD UR62, UR62, UR4, UR20 ;  /* 0x000000043e3e72a4 */ /* 0x000fe2000f8e0214 */
[----:B-1----:R-:W-:Y:S11]  /*1080*/  BRA.U UP4, `(.L_x_17) ;  /* 0x00000001043c7547 */ /* 0x002ff6000b800000 */
[----:B------:R-:W-:Y:S02]  /*1090*/  UISETP.NE.AND UP0, UPT, UR62, URZ, UPT ;  /* 0x000000ff3e00728c */ /* 0x000fe4000bf05270 */
[----:B------:R-:W-:Y:S02]  /*10a0*/  UISETP.NE.AND UP1, UPT, UR62, 0x1, UPT ;  /* 0x000000013e00788c */ /* 0x000fe4000bf25270 */
[----:B------:R-:W-:Y:S02]  /*10b0*/  UISETP.NE.AND UP2, UPT, UR59, URZ, UP0 ;  /* 0x000000ff3b00728c */ /* 0x000fe40008745270 */
[----:B------:R-:W-:Y:S02]  /*10c0*/  USEL UR4, URZ, 0x2, UP0 ;  /* 0x00000002ff047887 */ /* 0x000fe40008000000 */
[----:B------:R-:W-:Y:S02]  /*10d0*/  USEL UR8, URZ, 0x1, UP2 ;  /* 0x00000001ff087887 */ /* 0x000fe40009000000 */
[----:B------:R-:W-:-:S02]  /*10e0*/  UISETP.NE.AND UP2, UPT, UR59, URZ, UPT ;  /* 0x000000ff3b00728c */ /* 0x000fc4000bf45270 */
[----:B------:R-:W-:Y:S02]  /*10f0*/  USEL UR5, URZ, 0x4, UP1 ;  /* 0x00000004ff057887 */ /* 0x000fe40008800000 */
[----:B------:R-:W-:Y:S02]  /*1100*/  UISETP.NE.AND UP0, UPT, UR59, 0x1, UPT ;  /* 0x000000013b00788c */ /* 0x000fe4000bf05270 */
[----:B------:R-:W-:Y:S02]  /*1110*/  USEL UR6, URZ, 0x8, UP1 ;  /* 0x00000008ff067887 */ /* 0x000fe40008800000 */
[----:B------:R-:W-:Y:S02]  /*1120*/  USEL UR7, UR5, 0x4, UP2 ;  /* 0x0000000405077887 */ /* 0x000fe40009000000 */
[----:B------:R-:W-:Y:S02]  /*1130*/  USEL UR4, UR4, 0x2, UP0 ;  /* 0x0000000204047887 */ /* 0x000fe40008000000 */
[----:B------:R-:W-:-:S02]  /*1140*/  USEL UR5, UR6, 0x8, UP0 ;  /* 0x0000000806057887 */ /* 0x000fc40008000000 */
[----:B------:R-:W-:-:S04]  /*1150*/  UIADD3 UR4, UPT, UPT, UR4, UR7, UR8 ;  /* 0x0000000704047290 */ /* 0x000fc8000fffe008 */
[----:B------:R-:W-:-:S06]  /*1160*/  UIADD3 UR4, UPT, UPT, UR4, UR5, URZ ;  /* 0x0000000504047290 */ /* 0x000fcc000fffe0ff */
[----:B------:R-:W-:-:S07]  /*1170*/  MOV R2, UR4 ;  /* 0x0000000400027c02 */ /* 0x000fce0008000f00 */
.L_x_17:
[----:B------:R-:W1:Y:S01]  /*1180*/  S2UR UR36, SR_CTAID.Z ;  /* 0x00000000002479c3 */ /* 0x000e620000002700 */
[----:B------:R-:W-:Y:S01]  /*1190*/  UISETP.GE.AND UP0, UPT, UR21, 0x1, UPT ;  /* 0x000000011500788c */ /* 0x000fe2000bf06270 */
[----:B------:R-:W-:-:S08]  /*11a0*/  UMOV UR33, 0x3 ;  /* 0x0000000300217882 */ /* 0x000fd00000000000 */
[----:B------:R-:W-:Y:S05]  /*11b0*/  BRA.U !UP0, `(.L_x_18) ;  /* 0x0000000108d47547 */ /* 0x000fea000b800000 */
[----:B------:R-:W2:Y:S01]  /*11c0*/  LDCU.128 UR12, c[0x0][0xb10] ;  /* 0x00016200ff0c77ac */ /* 0x000ea20008000c00 */
[----:B------:R-:W3:Y:S01]  /*11d0*/  LDCU UR6, c[0x0][0x370] ;  /* 0x00006e00ff0677ac */ /* 0x000ee20008000800 */
[----:B------:R-:W4:Y:S01]  /*11e0*/  LDCU UR5, c[0x0][0x374] ;  /* 0x00006e80ff0577ac */ /* 0x000f220008000800 */
[----:B------:R-:W1:Y:S01]  /*11f0*/  LDCU UR28, c[0x0][0xb0c] ;  /* 0x00016180ff1c77ac */ /* 0x000e620008000800 */
[----:B------:R-:W1:Y:S01]  /*1200*/  LDCU UR4, c[0x0][0xb20] ;  /* 0x00016400ff0477ac */ /* 0x000e620008000800 */
[----:B------:R-:W1:Y:S01]  /*1210*/  LDCU.64 UR8, c[0x0][0xb28] ;  /* 0x00016500ff0877ac */ /* 0x000e620008000a00 */
[----:B--2---:R-:W-:Y:S02]  /*1220*/  UISETP.NE.AND UP0, UPT, UR14, 0x1, UPT ;  /* 0x000000010e00788c */ /* 0x004fe4000bf05270 */
[----:B----4-:R-:W-:Y:S02]  /*1230*/  UIMAD.WIDE.U32 UR10, UR5, UR15, URZ ;  /* 0x0000000f050a72a5 */ /* 0x010fe4000f8e00ff */
[----:B---3--:R-:W-:-:S02]  /*1240*/  UIMAD.WIDE.U32 UR22, UR6, UR12, URZ ;  /* 0x0000000c061672a5 */ /* 0x008fc4000f8e00ff */
[----:B-1----:R-:W-:Y:S02]  /*1250*/  UISETP.NE.AND UP1, UPT, UR28, 0x1, UPT ;  /* 0x000000011c00788c */ /* 0x002fe4000bf25270 */
[----:B------:R-:W-:Y:S01]  /*1260*/  UISETP.NE.AND UP2, UPT, UR21, 0x1, UPT ;  /* 0x000000011500788c */ /* 0x000fe2000bf45270 */
[----:B------:R-:W-:Y:S02]  /*1270*/  UMOV UR10, UR11 ;  /* 0x0000000b000a7c82 */ /* 0x000fe40008000000 */
[----:B------:R-:W-:Y:S01]  /*1280*/  UMOV UR22, UR23 ;  /* 0x0000001700167c82 */ /* 0x000fe20008000000 */
[----:B------:R-:W-:Y:S02]  /*1290*/  @UP0 USHF.R.U32.HI UR5, URZ, UR4, UR10 ;  /* 0x00000004ff050299 */ /* 0x000fe4000801160a */
[----:B------:R-:W-:Y:S02]  /*12a0*/  UIMAD.WIDE.U32 UR24, UR20, UR15, URZ ;  /* 0x0000000f141872a5 */ /* 0x000fe4000f8e00ff */
[----:B------:R-:W-:-:S02]  /*12b0*/  UIMAD.WIDE.U32 UR10, UR5, UR8, URZ ;  /* 0x00000008050a72a5 */ /* 0x000fc4000f8e00ff */
[----:B------:R-:W-:Y:S02]  /*12c0*/  @UP1 USHF.R.U32.HI UR6, URZ, UR13, UR22 ;  /* 0x0000000dff061299 */ /* 0x000fe40008011616 */
[----:B------:R-:W-:Y:S02]  /*12d0*/  UIMAD.WIDE.U32 UR18, UR16, UR12, URZ ;  /* 0x0000000c101272a5 */ /* 0x000fe4000f8e00ff */
[----:B------:R-:W-:Y:S01]  /*12e0*/  UIMAD.WIDE.U32 UR22, UR6, UR8, URZ ;  /* 0x00000008061672a5 */ /* 0x000fe2000f8e00ff */
[----:B------:R-:W-:Y:S01]  /*12f0*/  UMOV UR24, UR25 ;  /* 0x0000001900187c82 */ /* 0x000fe20008000000 */
[----:B------:R-:W-:Y:S01]  /*1300*/  UMOV UR10, UR11 ;  /* 0x0000000b000a7c82 */ /* 0x000fe20008000000 */
[----:B------:R-:W-:Y:S02]  /*1310*/  USHF.R.U32.HI UR24, URZ, UR4, UR24 ;  /* 0x00000004ff187299 */ /* 0x000fe40008011618 */
[----:B------:R-:W-:Y:S02]  /*1320*/  @UP2 USHF.R.U32.HI UR5, URZ, UR9, UR10 ;  /* 0x00000009ff052299 */ /* 0x000fe4000801160a */
[----:B------:R-:W-:Y:S01]  /*1330*/  UMOV UR7, UR23 ;  /* 0x0000001700077c82 */ /* 0x000fe20008000000 */
[----:B------:R-:W-:Y:S01]  /*1340*/  UMOV UR18, UR19 ;  /* 0x0000001300127c82 */ /* 0x000fe20008000000 */
[----:B------:R-:W-:-:S02]  /*1350*/  @UP2 USHF.R.U32.HI UR6, URZ, UR9, UR7 ;  /* 0x00000009ff062299 */ /* 0x000fc40008011607 */
[----:B------:R-:W-:Y:S02]  /*1360*/  USHF.R.U32.HI UR18, URZ, UR13, UR18 ;  /* 0x0000000dff127299 */ /* 0x000fe40008011612 */
[----:B------:R-:W-:Y:S02]  /*1370*/  USEL UR4, UR20, UR24, !UP0 ;  /* 0x0000001814047287 */ /* 0x000fe4000c000000 */
[----:B------:R-:W-:Y:S02]  /*1380*/  UIMAD UR7, UR5, UR21, URZ ;  /* 0x00000015050772a4 */ /* 0x000fe4000f8e02ff */
[----:B------:R-:W-:Y:S02]  /*1390*/  USEL UR5, UR16, UR18, !UP1 ;  /* 0x0000001210057287 */ /* 0x000fe4000c800000 */
[----:B------:R-:W-:Y:S02]  /*13a0*/  UIMAD UR12, UR6, UR21, URZ ;  /* 0x00000015060c72a4 */ /* 0x000fe4000f8e02ff */
[----:B------:R-:W-:-:S02]  /*13b0*/  UISETP.GE.AND UP0, UPT, UR4, UR7, UPT ;  /* 0x000000070400728c */ /* 0x000fc4000bf06270 */
[----:B------:R-:W-:Y:S02]  /*13c0*/  UIMAD.WIDE.U32 UR10, UR4, UR8, URZ ;  /* 0x00000008040a72a5 */ /* 0x000fe4000f8e00ff */
[----:B------:R-:W-:Y:S02]  /*13d0*/  UISETP.GE.OR UP0, UPT, UR5, UR12, UP0 ;  /* 0x0000000c0500728c */ /* 0x000fe40008706670 */
[----:B------:R-:W-:Y:S02]  /*13e0*/  UIMAD.WIDE.U32 UR12, UR5, UR8, URZ ;  /* 0x00000008050c72a5 */ /* 0x000fe4000f8e00ff */
[----:B------:R-:W-:Y:S01]  /*13f0*/  UIADD3 UR10, UPT, UPT, -UR4, URZ, URZ ;  /* 0x000000ff040a7290 */ /* 0x000fe2000fffe1ff */
[----:B------:R-:W-:Y:S01]  /*1400*/  UMOV UR8, UR11 ;  /* 0x0000000b00087c82 */ /* 0x000fe20008000000 */
[----:B------:R-:W-:Y:S02]  /*1410*/  UIADD3 UR11, UPT, UPT, -UR5, URZ, URZ ;  /* 0x000000ff050b7290 */ /* 0x000fe4000fffe1ff */
[----:B------:R-:W-:-:S03]  /*1420*/  USHF.R.U32.HI UR8, URZ, UR9, UR8 ;  /* 0x00000009ff087299 */ /* 0x000fc60008011608 */
[----:B------:R-:W-:Y:S01]  /*1430*/  @!UP0 UMOV UR7, UR13 ;  /* 0x0000000d00078c82 */ /* 0x000fe20008000000 */
[----:B------:R-:W-:Y:S02]  /*1440*/  UIMAD UR20, UR14, UR10, UR20 ;  /* 0x0000000a0e1472a4 */ /* 0x000fe4000f8e0214 */
[----:B------:R-:W-:Y:S02]  /*1450*/  USEL UR8, UR4, UR8, !UP2 ;  /* 0x0000000804087287 */ /* 0x000fe4000d000000 */
[----:B------:R-:W-:Y:S02]  /*1460*/  @!UP0 USHF.R.U32.HI UR7, URZ, UR9, UR7 ;  /* 0x00000009ff078299 */ /* 0x000fe40008011607 */
[----:B------:R-:W-:Y:S02]  /*1470*/  UIADD3 UR9, UPT, UPT, -UR8, URZ, URZ ;  /* 0x000000ff08097290 */ /* 0x000fe4000fffe1ff */
[----:B------:R-:W-:Y:S02]  /*1480*/  @!UP0 USEL UR7, UR5, UR7, !UP2 ;  /* 0x0000000705078287 */ /* 0x000fe4000d000000 */
[----:B------:R-:W-:-:S02]  /*1490*/  UIMAD UR9, UR21, UR9, UR4 ;  /* 0x00000009150972a4 */ /* 0x000fc4000f8e0204 */
[----:B------:R-:W-:Y:S02]  /*14a0*/  @!UP0 UIADD3 UR8, UPT, UPT, UR8, -UR7, URZ ;  /* 0x8000000708088290 */ /* 0x000fe4000fffe0ff */
[----:B------:R-:W-:Y:S02]  /*14b0*/  @!UP0 UIMAD UR6, UR9, UR6, UR7 ;  /* 0x00000006090682a4 */ /* 0x000fe4000f8e0207 */
[----:B------:R-:W-:Y:S02]  /*14c0*/  @!UP0 UIMAD UR4, UR8, UR21, UR5 ;  /* 0x00000015080482a4 */ /* 0x000fe4000f8e0205 */
[----:B------:R-:W-:Y:S02]  /*14d0*/  UIMAD UR16, UR28, UR11, UR16 ;  /* 0x0000000b1c1072a4 */ /* 0x000fe4000f8e0210 */
[----:B------:R-:W-:Y:S01]  /*14e0*/  UIMAD UR20, UR4, UR14, UR20 ;  /* 0x0000000e041472a4 */ /* 0x000fe2000f8e0214 */
[----:B------:R-:W-:Y:S02]  /*14f0*/  @!UP0 UMOV UR5, UR6 ;  /* 0x0000000600058c82 */ /* 0x000fe40008000000 */
[----:B------:R-:W-:-:S12]  /*1500*/  UIMAD UR16, UR5, UR28, UR16 ;  /* 0x0000001c051072a4 */ /* 0x000fd8000f8e0210 */
.L_x_18:
[----:B------:R-:W-:Y:S02]  /*1510*/  UISETP.NE.AND UP1, UPT, UR29, 0x1, UPT ;  /* 0x000000011d00788c */ /* 0x000fe4000bf25270 */
[----:B------:R-:W-:Y:S02]  /*1520*/  ULOP3.LUT UR27, UR27, 0xffff, URZ, 0xc0, !UPT ;  /* 0x0000ffff1b1b7892 */ /* 0x000fe4000f8ec0ff */
[----:B------:R-:W-:Y:S02]  /*1530*/  ULOP3.LUT UR26, UR26, 0xffff, URZ, 0xc0, !UPT ;  /* 0x0000ffff1a1a7892 */ /* 0x000fe4000f8ec0ff */
[----:B------:R-:W-:Y:S02]  /*1540*/  UISETP.NE.AND UP0, UPT, UR17, 0x2, UPT ;  /* 0x000000021100788c */ /* 0x000fe4000bf05270 */
[----:B------:R-:W-:Y:S02]  /*1550*/  ULOP3.LUT UR31, UR31, 0x400, URZ, 0xc0, !UPT ;  /* 0x000004001f1f7892 */ /* 0x000fe4000f8ec0ff */
[----:B------:R-:W-:-:S02]  /*1560*/  ULOP3.LUT UR30, UR30, 0x800, URZ, 0xc0, !UPT ;  /* 0x000008001e1e7892 */ /* 0x000fc4000f8ec0ff */
[----:B------:R-:W-:Y:S02]  /*1570*/  USHF.L.U32 UR27, UR34, UR27, URZ ;  /* 0x0000001b221b7299 */ /* 0x000fe400080006ff */
[----:B------:R-:W-:Y:S01]  /*1580*/  USHF.L.U32 UR26, UR33, UR26, URZ ;  /* 0x0000001a211a7299 */ /* 0x000fe200080006ff */
[----:B------:R-:W-:Y:S11]  /*1590*/  BRA.U UP1, `(.L_x_19) ;  /* 0x0000000101447547 */ /* 0x000ff6000b800000 */
[----:B------:R-:W2:Y:S01]  /*15a0*/  LDCU.128 UR8, c[0x0][0xb10] ;  /* 0x00016200ff0877ac */ /* 0x000ea20008000c00 */
[----:B------:R-:W3:Y:S01]  /*15b0*/  LDCU UR12, c[0x0][0xb0c] ;  /* 0x00016180ff0c77ac */ /* 0x000ee20008000800 */
[----:B------:R-:W4:Y:S01]  /*15c0*/  LDCU UR13, c[0x0][0xb20] ;  /* 0x00016400ff0d77ac */ /* 0x000f220008000800 */
[----:B--2---:R-:W-:Y:S02]  /*15d0*/  UIMAD.WIDE.U32 UR6, UR16, UR8, URZ ;  /* 0x00000008100672a5 */ /* 0x004fe4000f8e00ff */
[----:B------:R-:W-:Y:S02]  /*15e0*/  UIMAD.WIDE.U32 UR4, UR20, UR11, URZ ;  /* 0x0000000b140472a5 */ /* 0x000fe4000f8e00ff */
[----:B---3--:R-:W-:Y:S02]  /*15f0*/  UISETP.NE.AND UP2, UPT, UR12, 0x1, UPT ;  /* 0x000000010c00788c */ /* 0x008fe4000bf45270 */
[----:B------:R-:W-:Y:S01]  /*1600*/  UISETP.NE.AND UP1, UPT, UR10, 0x1, UPT ;  /* 0x000000010a00788c */ /* 0x000fe2000bf25270 */
[----:B------:R-:W-:-:S02]  /*1610*/  UMOV UR6, UR7 ;  /* 0x0000000700067c82 */ /* 0x000fc40008000000 */
[----:B------:R-:W-:Y:S01]  /*1620*/  UMOV UR4, UR5 ;  /* 0x0000000500047c82 */ /* 0x000fe20008000000 */
[----:B------:R-:W-:Y:S02]  /*1630*/  USHF.R.U32.HI UR6, URZ, UR9, UR6 ;  /* 0x00000009ff067299 */ /* 0x000fe40008011606 */
[----:B----4-:R-:W-:Y:S02]  /*1640*/  USHF.R.U32.HI UR4, URZ, UR13, UR4 ;  /* 0x0000000dff047299 */ /* 0x010fe40008011604 */
[----:B------:R-:W-:Y:S02]  /*1650*/  USEL UR5, UR16, UR6, !UP2 ;  /* 0x0000000610057287 */ /* 0x000fe4000d000000 */
[----:B------:R-:W-:-:S04]  /*1660*/  USEL UR4, UR20, UR4, !UP1 ;  /* 0x0000000414047287 */ /* 0x000fc8000c800000 */
[----:B------:R-:W-:Y:S02]  /*1670*/  UIADD3 UR6, UPT, UPT, UR5, -UR4, URZ ;  /* 0x8000000405067290 */ /* 0x000fe4000fffe0ff */
[----:B------:R-:W-:Y:S02]  /*1680*/  UIADD3 UR4, UPT, UPT, -UR5, UR4, URZ ;  /* 0x0000000405047290 */ /* 0x000fe4000fffe1ff */
[----:B------:R-:W-:Y:S02]  /*1690*/  UIMAD UR20, UR6, UR10, UR20 ;  /* 0x0000000a061472a4 */ /* 0x000fe4000f8e0214 */
[----:B------:R-:W-:-:S12]  /*16a0*/  UIMAD UR16, UR4, UR12, UR16 ;  /* 0x0000000c041072a4 */ /* 0x000fd8000f8e0210 */
.L_x_19:
[----:B------:R-:W-:Y:S05]  /*16b0*/  BRA.U !UP5, `(.L_x_20) ;  /* 0x000000010d0c7547 */ /* 0x000fea000b800000 */
[----:B------:R-:W-:Y:S01]  /*16c0*/  UCGABAR_WAIT ;  /* 0x0000000000007dc7 */ /* 0x000fe20008000000 */
[----:B------:R-:W-:Y:S01]  /*16d0*/  CCTL.IVALL ;  /* 0x00000000ff00798f */ /* 0x000fe20002000000 */
[----:B------:R-:W-:Y:S05]  /*16e0*/  BRA `(.L_x_21) ;  /* 0x0000000000047947 */ /* 0x000fea0003800000 */
.L_x_20:
[----:B------:R-:W-:Y:S06]  /*16f0*/  BAR.SYNC.DEFER_BLOCKING 0x0 ;  /* 0x0000000000007b1d */ /* 0x000fec0000010000 */
.L_x_21:
[----:B------:R-:W-:Y:S05]  /*1700*/  BRA.U UP0, `(.L_x_22) ;  /* 0x0000001100a07547 */ /* 0x000fea000b800000 */
[----:B------:R-:W2:Y:S01]  /*1710*/  LDCU UR7, c[0x0][0x38c] ;  /* 0x00007180ff0777ac */ /* 0x000ea20008000800 */
[----:B------:R-:W3:Y:S01]  /*1720*/  S2UR UR8, SR_CgaCtaId ;  /* 0x00000000000879c3 */ /* 0x000ee20000008800 */
[----:B------:R-:W-:Y:S01]  /*1730*/  PLOP3.LUT P1, PT, PT, PT, UP3, 0x80, 0x8 ;  /* 0x000000000008781c */ /* 0x000fe20003f2f038 */
[----:B------:R-:W-:Y:S01]  /*1740*/  IMAD.MOV.U32 R12, RZ, RZ, 0x1 ;  /* 0x00000001ff0c7424 */ /* 0x000fe200078e00ff */
[----:B------:R-:W-:Y:S01]  /*1750*/  UMOV UR21, 0x400 ;  /* 0x0000040000157882 */ /* 0x000fe20000000000 */
[----:B------:R-:W-:Y:S01]  /*1760*/  UISETP.NE.AND UP1, UPT, UR17, URZ, UPT ;  /* 0x000000ff1100728c */ /* 0x000fe2000bf25270 */
[----:B------:R-:W-:Y:S01]  /*1770*/  ISETP.EQ.OR P2, PT, R0, RZ, P3 ;  /* 0x000000ff0000720c */ /* 0x000fe20001f42670 */
[----:B------:R-:W-:Y:S01]  /*1780*/  USHF.L.U32 UR5, UR32, 0x5, URZ ;  /* 0x0000000520057899 */ /* 0x000fe200080006ff */
[----:B------:R-:W-:Y:S02]  /*1790*/  PLOP3.LUT P1, PT, P1, PT, PT, 0x8, 0x80 ;  /* 0x000000000080781c */ /* 0x000fe40000f2e170 */
[----:B------:R-:W-:Y:S01]  /*17a0*/  CS2R R10, SRZ ;  /* 0x00000000000a7805 */ /* 0x000fe2000001ff00 */
[----:B------:R-:W-:Y:S01]  /*17b0*/  IMAD.MOV.U32 R9, RZ, RZ, RZ ;  /* 0x000000ffff097224 */ /* 0x000fe200078e00ff */
[----:B------:R-:W4:Y:S01]  /*17c0*/  LDCU UR43, c[0x0][0x370] ;  /* 0x00006e00ff2b77ac */ /* 0x000f220008000800 */
[----:B------:R-:W-:Y:S01]  /*17d0*/  IMAD.MOV.U32 R8, RZ, RZ, 0x1 ;  /* 0x00000001ff087424 */ /* 0x000fe200078e00ff */
[----:B------:R-:W-:Y:S01]  /*17e0*/  USEL UR25, UR38, 0x2, UP1 ;  /* 0x0000000226197887 */ /* 0x000fe20008800000 */
[----:B------:R-:W1:Y:S01]  /*17f0*/  LDCU.64 UR28, c[0x0][0x348] ;  /* 0x00006900ff1c77ac */ /* 0x000e620008000a00 */
[----:B--2---:R-:W-:-:S02]  /*1800*/  UIADD3 UR6, UPT, UPT, UR7, 0x1f, URZ ;  /* 0x0000001f07067890 */ /* 0x004fc4000fffe0ff */
[----:B------:R-:W-:Y:S02]  /*1810*/  UIADD3 UR48, UPT, UPT, UR7, 0x3e, URZ ;  /* 0x0000003e07307890 */ /* 0x000fe4000fffe0ff */
[----:B------:R-:W-:Y:S02]  /*1820*/  USHF.R.S32.HI UR4, URZ, 0x1f, UR6 ;  /* 0x0000001fff047899 */ /* 0x000fe40008011406 */
[----:B---3--:R-:W-:Y:S02]  /*1830*/  ULEA UR21, UR8, UR21, 0x18 ;  /* 0x0000001508157291 */ /* 0x008fe4000f8ec0ff */
[----:B------:R-:W-:Y:S02]  /*1840*/  ULEA.HI UR4, UR4, UR6, URZ, 0x5 ;  /* 0x0000000604047291 */ /* 0x000fe4000f8f28ff */
[----:B------:R-:W-:Y:S02]  /*1850*/  UIADD3 UR6, UPT, UPT, UR7, -0x1, URZ ;  /* 0xffffffff07067890 */ /* 0x000fe4000fffe0ff */
[----:B------:R-:W-:-:S02]  /*1860*/  USHF.R.S32.HI UR45, URZ, 0x5, UR4 ;  /* 0x00000005ff2d7899 */ /* 0x000fc40008011404 */
[----:B------:R-:W-:Y:S02]  /*1870*/  UISETP.GE.U32.AND UP2, UPT, UR6, -0x3f, UPT ;  /* 0xffffffc10600788c */ /* 0x000fe4000bf46070 */
[----:B------:R-:W-:Y:S01]  /*1880*/  UISETP.LT.U32.AND UP0, UPT, UR45, 0x3, UPT ;  /* 0x000000032d00788c */ /* 0x000fe2000bf01070 */
[----:B------:R-:W2:Y:S03]  /*1890*/  LDCU UR41, c[0x0][0x374] ;  /* 0x00006e80ff2977ac */ /* 0x000ea60008000800 */
[----:B------:R-:W-:Y:S02]  /*18a0*/  USEL UR44, UR45, 0x3, UP0 ;  /* 0x000000032d2c7887 */ /* 0x000fe40008000000 */
[----:B------:R-:W-:Y:S02]  /*18b0*/  ULOP3.LUT UR46, UR5, 0x20, URZ, 0xe2, !UPT ;  /* 0x00000020052e7892 */ /* 0x000fe4000f8ee2ff */
[----:B------:R-:W-:-:S02]  /*18c0*/  UIADD3 UR24, UPT, UPT, UR44, -0x1, URZ ;  /* 0xffffffff2c187890 */ /* 0x000fc4000fffe0ff */
[----:B------:R-:W-:Y:S02]  /*18d0*/  @UP2 UIADD3 UR24, UPT, UPT, UR44, URZ, URZ ;  /* 0x000000ff2c182290 */ /* 0x000fe4000fffe0ff */
[----:B------:R-:W-:Y:S02]  /*18e0*/  UIADD3 UR38, UPT, UPT, UR21, 0x4400, UR31 ;  /* 0x0000440015267890 */ /* 0x000fe4000fffe01f */
[----:B------:R-:W-:Y:S02]  /*18f0*/  UIADD3 UR37, UPT, UPT, UR21, 0x5c00, UR30 ;  /* 0x00005c0015257890 */ /* 0x000fe4000fffe01e */
[----:B------:R-:W-:Y:S02]  /*1900*/  UIADD3 UR47, UPT, UPT, UR45, -UR44, URZ ;  /* 0x8000002c2d2f7290 */ /* 0x000fe4000fffe0ff */
[----:B------:R-:W-:Y:S01]  /*1910*/  UIADD3 UR24, UPT, UPT, UR24, 0x1, URZ ;  /* 0x0000000118187890 */ /* 0x000fe2000fffe0ff */
[----:B-12-4-:R-:W-:-:S11]  /*1920*/  UMOV UR7, URZ ;  /* 0x000000ff00077c82 */ /* 0x016fd60008000000 */
.L_x_42:
[----:B-1----:R-:W1:Y:S02]  /*1930*/  S2UR UR4, SR_CgaCtaId ;  /* 0x00000000000479c3 */ /* 0x002e640000008800 */
[----:B-1----:R-:W-:-:S09]  /*1940*/  UISETP.NE.AND UP0, UPT, UR4, URZ, UPT ;  /* 0x000000ff0400728c */ /* 0x002fd2000bf05270 */
[----:B------:R-:W-:Y:S05]  /*1950*/  BRA.U UP0, `(.L_x_23) ;  /* 0x0000000100287547 */ /* 0x000fea000b800000 */
[----:B------:R-:W-:Y:S02]  /*1960*/  LEA R0, R9, UR21, 0x3 ;  /* 0x0000001509007c11 */ /* 0x000fe4000f8e18ff */
[----:B------:R-:W-:-:S04]  /*1970*/  SHF.L.U32 R3, R8, 0x1f, RZ ;  /* 0x0000001f08037819 */ /* 0x000fc800000006ff */
[----:B------:R-:W1:Y:S02]  /*1980*/  SYNCS.PHASECHK.TRANS64.TRYWAIT P0, [R0+URZ+0xd0], R3 ;  /* 0x0000d003000075a7 */ /* 0x000e6400080011ff */
[----:B-1----:R-:W-:Y:S05]  /*1990*/  @!P0 BRA `(.L_x_24) ;  /* 0x0000005c00808947 */ /* 0x002fea0003800000 */
.L_x_111:
[----:B------:R2:W-:Y:S01]  /*19a0*/  SYNCS.ARRIVE.TRANS64.A1T0 RZ, [R0+URZ+0xc0], RZ ;  /* 0x0000c0ff00ff79a7 */ /* 0x0005e200081000ff */
[----:B------:R-:W-:-:S05]  /*19b0*/  VIADD R9, R9, 0x1 ;  /* 0x0000000109097836 */ /* 0x000fca0000000000 */
[----:B------:R-:W-:-:S04]  /*19c0*/  ISETP.NE.AND P0, PT, R9, 0x2, PT ;  /* 0x000000020900780c */ /* 0x000fc80003f05270 */
[----:B-1----:R-:W-:Y:S02]  /*19d0*/  SEL R3, RZ, 0x1, P0 ;  /* 0x00000001ff037807 */ /* 0x002fe40000000000 */
[----:B------:R-:W-:Y:S02]  /*19e0*/  SEL R9, R9, RZ, P0 ;  /* 0x000000ff09097207 */ /* 0x000fe40000000000 */
[----:B------:R-:W-:-:S07]  /*19f0*/  LOP3.LUT R8, R8, R3, RZ, 0x3c, !PT ;  /* 0x0000000308087212 */ /* 0x000fce00078e3cff */
.L_x_23:
[----:B------:R-:W-:Y:S01]  /*1a00*/  ULEA UR4, UR7, UR21, 0x3 ;  /* 0x0000001507047291 */ /* 0x000fe2000f8e18ff */
[----:B--2---:R-:W-:Y:S01]  /*1a10*/  SHF.L.U32 R0, R12, 0x1f, RZ ;  /* 0x0000001f0c007819 */ /* 0x004fe200000006ff */
[----:B------:R-:W-:Y:S02]  /*1a20*/  UISETP.GE.U32.AND UP0, UPT, UR48, 0x3f, UPT ;  /* 0x0000003f3000788c */ /* 0x000fe4000bf06070 */
[----:B------:R-:W-:Y:S02]  /*1a30*/  ULEA UR11, UR20, UR49, 0x1 ;  /* 0x00000031140b7291 */ /* 0x000fe4000f8e08ff */
[----:B------:R-:W-:Y:S02]  /*1a40*/  ULEA UR35, UR16, UR46, 0x6 ;  /* 0x0000002e10237291 */ /* 0x000fe4000f8e30ff */
[----:B------:R-:W-:Y:S01]  /*1a50*/  USHF.L.U32 UR11, UR11, 0x6, URZ ;  /* 0x000000060b0b7899 */ /* 0x000fe200080006ff */
[----:B------:R1:W2:Y:S01]  /*1a60*/  SYNCS.PHASECHK.TRANS64.TRYWAIT P0, [UR4+0x18], R0 ;  /* 0x00001800ff0075a7 */ /* 0x0002a20008001104 */
[----:B------:R-:W-:Y:S01]  /*1a70*/  UMOV UR6, URZ ;  /* 0x000000ff00067c82 */ /* 0x000fe20008000000 */
[----:B------:R-:W-:Y:S09]  /*1a80*/  BRA.U !UP0, `(.L_x_25) ;  /* 0x0000000108c07547 */ /* 0x000ff2000b800000 */
[----:B------:R-:W-:Y:S01]  /*1a90*/  UMOV UR13, URZ ;  /* 0x000000ff000d7c82 */ /* 0x000fe20008000000 */
[----:B------:R-:W-:-:S05]  /*1aa0*/  UMOV UR4, UR7 ;  /* 0x0000000700047c82 */ /* 0x000fca0008000000 */
.L_x_31:
[----:B------:R-:W-:Y:S01]  /*1ab0*/  ULEA UR33, UR4, UR21, 0x3 ;  /* 0x0000001504217291 */ /* 0x000fe2000f8e18ff */
[----:B--2---:R-:W-:Y:S01]  /*1ac0*/  @!P3 MOV R2, 0x1800 ;  /* 0x000018000002b802 */ /* 0x004fe20000000f00 */
[----:B--2-4-:R-:W-:Y:S10]  /*1ad0*/  @P0 BRA `(.L_x_26) ;  /* 0x00000000000c0947 */ /* 0x014ff40003800000 */
[----:B------:R-:W-:-:S04]  /*1ae0*/  SHF.L.U32 R3, R12, 0x1f, RZ ;  /* 0x0000001f0c037819 */ /* 0x000fc800000006ff */
[----:B------:R-:W2:Y:S02]  /*1af0*/  SYNCS.PHASECHK.TRANS64.TRYWAIT P0, [UR33+0x18], R3 ;  /* 0x00001803ff0075a7 */ /* 0x000ea40008001121 */
[----:B--2---:R-:W-:Y:S05]  /*1b00*/  @!P0 BRA `(.L_x_27) ;  /* 0x0000005c00388947 */ /* 0x004fea0003800000 */
.L_x_26:
[----:B------:R2:W-:Y:S01]  /*1b10*/  @!P3 SYNCS.ARRIVE.TRANS64 RZ, [UR33], R2 ;  /* 0x00000002ffffb9a7 */ /* 0x0005e20008000021 */
[----:B------:R-:W-:-:S04]  /*1b20*/  ULOP3.LUT UR5, UR25, 0x2, URZ, 0xfc, !UPT ;  /* 0x0000000219057892 */ /* 0x000fc8000f8efcff */
[----:B------:R-:W-:-:S09]  /*1b30*/  UISETP.NE.AND UP0, UPT, UR5, 0x2, UPT ;  /* 0x000000020500788c */ /* 0x000fd2000bf05270 */
[----:B------:R-:W-:Y:S05]  /*1b40*/  BRA.U UP0, `(.L_x_28) ;  /* 0x0000000100047547 */ /* 0x000fea000b800000 */
[----:B------:R-:W-:Y:S05]  /*1b50*/  BPT.TRAP 0x1 ;  /* 0x000000040000795c */ /* 0x000fea0000300000 */
.L_x_28:
[----:B------:R-:W-:Y:S04]  /*1b60*/  BSSY.RECONVERGENT B0, `(.L_x_29) ;  /* 0x0000003000007945 */ /* 0x000fe80003800200 */
[----:B------:R-:W-:Y:S05]  /*1b70*/  @P2 BRA `(.L_x_30) ;  /* 0x0000000000042947 */ /* 0x000fea0003800000 */
[----:B------:R-:W-:Y:S05]  /*1b80*/  BPT.TRAP 0x1 ;  /* 0x000000040000795c */ /* 0x000fea0000300000 */
.L_x_30:
[----:B------:R-:W-:Y:S05]  /*1b90*/  BSYNC.RECONVERGENT B0 ;  /* 0x0000000000007941 */ /* 0x000fea0003800200 */
.L_x_29:
[----:B------:R-:W-:Y:S02]  /*1ba0*/  UIADD3 UR5, UPT, UPT, UR4, 0x1, URZ ;  /* 0x0000000104057890 */ /* 0x000fe4000fffe0ff */
[----:B------:R-:W-:Y:S02]  /*1bb0*/  ULEA UR32, UR4, UR31, 0xb ;  /* 0x0000001f04207291 */ /* 0x000fe4000f8e58ff */
[----:B------:R-:W-:Y:S02]  /*1bc0*/  UISETP.NE.AND UP0, UPT, UR5, 0x3, UPT ;  /* 0x000000030500788c */ /* 0x000fe4000bf05270 */
[----:B------:R-:W-:Y:S02]  /*1bd0*/  ULEA UR8, UR4, UR30, 0xc ;  /* 0x0000001e04087291 */ /* 0x000fe4000f8e60ff */
[----:B------:R-:W-:Y:S02]  /*1be0*/  USEL UR6, URZ, 0x1, UP0 ;  /* 0x00000001ff067887 */ /* 0x000fe40008000000 */
[----:B------:R-:W-:-:S02]  /*1bf0*/  USEL UR7, UR5, URZ, UP0 ;  /* 0x000000ff05077287 */ /* 0x000fc40008000000 */
[----:B------:R-:W-:Y:S02]  /*1c00*/  UIADD3 UR4, UP0, UPT, UR28, 0x180, URZ ;  /* 0x000001801c047890 */ /* 0x000fe4000ff1e0ff */
[----:B------:R-:W-:Y:S01]  /*1c10*/  ULEA UR5, UR7, UR21, 0x3 ;  /* 0x0000001507057291 */ /* 0x000fe2000f8e18ff */
[----:B------:R-:W-:Y:S01]  /*1c20*/  LOP3.LUT R12, R12, UR6, RZ, 0x3c, !PT ;  /* 0x000000060c0c7c12 */ /* 0x000fe2000f8e3cff */
[----:B------:R-:W-:Y:S02]  /*1c30*/  USHF.L.U32 UR34, UR13, 0x5, URZ ;  /* 0x000000050d227899 */ /* 0x000fe400080006ff */
[----:B------:R-:W-:Y:S01]  /*1c40*/  UIADD3 UR13, UPT, UPT, UR13, 0x1, URZ ;  /* 0x000000010d0d7890 */ /* 0x000fe2000fffe0ff */
[----:B-1----:R-:W-:Y:S01]  /*1c50*/  SHF.L.U32 R0, R12, 0x1f, RZ ;  /* 0x0000001f0c007819 */ /* 0x002fe200000006ff */
[----:B------:R-:W-:Y:S02]  /*1c60*/  UIADD3 UR14, UP1, UPT, UR28, 0x80, URZ ;  /* 0x000000801c0e7890 */ /* 0x000fe4000ff3e0ff */
[----:B------:R-:W-:Y:S01]  /*1c70*/  UIADD3 UR32, UPT, UPT, UR21, 0x4400, UR32 ;  /* 0x0000440015207890 */ /* 0x000fe2000fffe020 */
[----:B------:R3:W4:Y:S01]  /*1c80*/  SYNCS.PHASECHK.TRANS64.TRYWAIT P0, [UR5+0x18], R0 ;  /* 0x00001800ff0075a7 */ /* 0x0007220008001105 */
[----:B------:R-:W-:-:S02]  /*1c90*/  UIADD3.X UR5, UPT, UPT, URZ, UR29, URZ, UP0, !UPT ;  /* 0x0000001dff057290 */ /* 0x000fc400087fe4ff */
[----:B------:R-:W-:Y:S02]  /*1ca0*/  UISETP.NE.AND UP0, UPT, UR13, UR24, UPT ;  /* 0x000000180d00728c */ /* 0x000fe4000bf05270 */
[----:B------:R-:W-:Y:S02]  /*1cb0*/  UIADD3.X UR15, UPT, UPT, URZ, UR29, URZ, UP1, !UPT ;  /* 0x0000001dff0f7290 */ /* 0x000fe40008ffe4ff */
[----:B------:R-:W-:Y:S02]  /*1cc0*/  UPRMT UR16, URZ, 0x5410, UR27 ;  /* 0x00005410ff107896 */ /* 0x000fe4000800001b */
[----:B------:R-:W-:Y:S02]  /*1cd0*/  UIADD3 UR8, UPT, UPT, UR21, 0x5c00, UR8 ;  /* 0x00005c0015087890 */ /* 0x000fe4000fffe008 */
[----:B------:R-:W-:Y:S01]  /*1ce0*/  UPRMT UR6, URZ, 0x5410, UR26 ;  /* 0x00005410ff067896 */ /* 0x000fe2000800001a */
[----:B------:R-:W-:Y:S01]  /*1cf0*/  UMOV UR18, 0x0 ;  /* 0x0000000000127882 */ /* 0x000fe20000000000 */
[----:B------:R-:W-:Y:S01]  /*1d00*/  UMOV UR19, 0x10000000 ;  /* 0x1000000000137882 */ /* 0x000fe20000000000 */
[----:B------:R-:W-:Y:S01]  /*1d10*/  UMOV UR12, UR36 ;  /* 0x00000024000c7c82 */ /* 0x000fe20008000000 */
[----:B------:R-:W-:Y:S01]  /*1d20*/  UMOV UR9, UR33 ;  /* 0x0000002100097c82 */ /* 0x000fe20008000000 */
[----:B------:R-:W-:Y:S01]  /*1d30*/  UMOV UR10, UR34 ;  /* 0x00000022000a7c82 */ /* 0x000fe20008000000 */
[----:B------:R-:W-:Y:S03]  /*1d40*/  UTMALDG.3D.MULTICAST [UR32], [UR14], UR16, desc[UR18] ;  /* 0x000012200e0073b4 */ /* 0x000fe60008011810 */
[----:B------:R1:W-:Y:S02]  /*1d50*/  UTMALDG.3D.MULTICAST [UR8], [UR4], UR6, desc[UR18] ;  /* 0x00001208040073b4 */ /* 0x0003e40008011806 */
[----:B-1----:R-:W-:Y:S01]  /*1d60*/  UMOV UR6, UR24 ;  /* 0x0000001800067c82 */ /* 0x002fe20008000000 */
[----:B------:R-:W-:Y:S01]  /*1d70*/  UMOV UR4, UR7 ;  /* 0x0000000700047c82 */ /* 0x000fe20008000000 */
[----:B---3--:R-:W-:Y:S05]  /*1d80*/  BRA.U UP0, `(.L_x_31) ;  /* 0xfffffffd00487547 */ /* 0x008fea000b83ffff */
.L_x_25:
[----:B------:R-:W-:Y:S01]  /*1d90*/  ULEA UR4, UR7, UR21, 0x3 ;  /* 0x0000001507047291 */ /* 0x000fe2000f8e18ff */
[----:B-1----:R-:W-:Y:S01]  /*1da0*/  SHF.L.U32 R0, R12, 0x1f, RZ ;  /* 0x0000001f0c007819 */ /* 0x002fe200000006ff */
[----:B------:R-:W-:Y:S01]  /*1db0*/  @!P1 SYNCS.ARRIVE.TRANS64.A1T0 RZ, [UR21+0x58], RZ ;  /* 0x000058ffffff99a7 */ /* 0x000fe20008100015 */
[----:B------:R-:W-:-:S06]  /*1dc0*/  UISETP.GT.AND UP0, UPT, UR45, UR44, UPT ;  /* 0x0000002c2d00728c */ /* 0x000fcc000bf04270 */
[----:B--2-4-:R1:W2:Y:S03]  /*1dd0*/  SYNCS.PHASECHK.TRANS64.TRYWAIT P0, [UR4+0x18], R0 ;  /* 0x00001800ff0075a7 */ /* 0x0142a60008001104 */
[----:B------:R-:W-:Y:S05]  /*1de0*/  BRA.U !UP0, `(.L_x_32) ;  /* 0x0000000108bc7547 */ /* 0x000fea000b800000 */
[----:B------:R-:W-:Y:S01]  /*1df0*/  UIADD3 UR13, UPT, UPT, UR47, UR6, URZ ;  /* 0x000000062f0d7290 */ /* 0x000fe2000fffe0ff */
[----:B------:R-:W-:-:S11]  /*1e00*/  UMOV UR4, UR7 ;  /* 0x0000000700047c82 */ /* 0x000fd60008000000 */
.L_x_38:
[----:B------:R-:W-:Y:S01]  /*1e10*/  ULEA UR17, UR4, UR21, 0x3 ;  /* 0x0000001504117291 */ /* 0x000fe2000f8e18ff */
[----:B--2---:R-:W-:Y:S01]  /*1e20*/  @!P3 MOV R2, 0x1800 ;  /* 0x000018000002b802 */ /* 0x004fe20000000f00 */
[----:B--2-4-:R-:W-:Y:S10]  /*1e30*/  @P0 BRA `(.L_x_33) ;  /* 0x00000000000c0947 */ /* 0x014ff40003800000 */
[----:B------:R-:W-:-:S04]  /*1e40*/  SHF.L.U32 R3, R12, 0x1f, RZ ;  /* 0x0000001f0c037819 */ /* 0x000fc800000006ff */
[----:B------:R-:W2:Y:S02]  /*1e50*/  SYNCS.PHASECHK.TRANS64.TRYWAIT P0, [UR17+0x18], R3 ;  /* 0x00001803ff0075a7 */ /* 0x000ea40008001111 */
[----:B--2---:R-:W-:Y:S05]  /*1e60*/  @!P0 BRA `(.L_x_34) ;  /* 0x0000005800788947 */ /* 0x004fea0003800000 */
.L_x_33:
[----:B------:R2:W-:Y:S01]  /*1e70*/  @!P3 SYNCS.ARRIVE.TRANS64 RZ, [UR17], R2 ;  /* 0x00000002ffffb9a7 */ /* 0x0005e20008000011 */
[----:B------:R-:W-:-:S04]  /*1e80*/  ULOP3.LUT UR5, UR25, 0x2, URZ, 0xfc, !UPT ;  /* 0x0000000219057892 */ /* 0x000fc8000f8efcff */
[----:B------:R-:W-:-:S09]  /*1e90*/  UISETP.NE.AND UP0, UPT, UR5, 0x2, UPT ;  /* 0x000000020500788c */ /* 0x000fd2000bf05270 */
[----:B------:R-:W-:Y:S05]  /*1ea0*/  BRA.U UP0, `(.L_x_35) ;  /* 0x0000000100047547 */ /* 0x000fea000b800000 */
[----:B------:R-:W-:Y:S05]  /*1eb0*/  BPT.TRAP 0x1 ;  /* 0x000000040000795c */ /* 0x000fea0000300000 */
.L_x_35:
[----:B------:R-:W-:Y:S04]  /*1ec0*/  BSSY.RECONVERGENT B0, `(.L_x_36) ;  /* 0x0000003000007945 */ /* 0x000fe80003800200 */
[----:B------:R-:W-:Y:S05]  /*1ed0*/  @P2 BRA `(.L_x_37) ;  /* 0x0000000000042947 */ /* 0x000fea0003800000 */
[----:B------:R-:W-:Y:S05]  /*1ee0*/  BPT.TRAP 0x1 ;  /* 0x000000040000795c */ /* 0x000fea0000300000 */
.L_x_37:
[----:B------:R-:W-:Y:S05]  /*1ef0*/  BSYNC.RECONVERGENT B0 ;  /* 0x0000000000007941 */ /* 0x000fea0003800200 */
.L_x_36:
[----:B------:R-:W-:Y:S02]  /*1f00*/  UIADD3 UR5, UPT, UPT, UR4, 0x1, URZ ;  /* 0x0000000104057890 */ /* 0x000fe4000fffe0ff */
[----:B------:R-:W-:Y:S02]  /*1f10*/  UIADD3 UR14, UP1, UPT, UR28, 0x80, URZ ;  /* 0x000000801c0e7890 */ /* 0x000fe4000ff3e0ff */
[----:B------:R-:W-:Y:S02]  /*1f20*/  UISETP.NE.AND UP0, UPT, UR5, 0x3, UPT ;  /* 0x000000030500788c */ /* 0x000fe4000bf05270 */
[----:B------:R-:W-:Y:S02]  /*1f30*/  ULEA UR16, UR4, UR38, 0xb ;  /* 0x0000002604107291 */ /* 0x000fe4000f8e58ff */
[----:B------:R-:W-:Y:S02]  /*1f40*/  USEL UR8, URZ, 0x1, UP0 ;  /* 0x00000001ff087887 */ /* 0x000fe40008000000 */
[----:B------:R-:W-:-:S02]  /*1f50*/  USEL UR7, UR5, URZ, UP0 ;  /* 0x000000ff05077287 */ /* 0x000fc40008000000 */
[----:B------:R-:W-:Y:S02]  /*1f60*/  UIADD3 UR22, UP0, UPT, UR28, 0x180, URZ ;  /* 0x000001801c167890 */ /* 0x000fe4000ff1e0ff */
[----:B------:R-:W-:Y:S01]  /*1f70*/  ULEA UR5, UR7, UR21, 0x3 ;  /* 0x0000001507057291 */ /* 0x000fe2000f8e18ff */
[----:B------:R-:W-:Y:S01]  /*1f80*/  LOP3.LUT R12, R12, UR8, RZ, 0x3c, !PT ;  /* 0x000000080c0c7c12 */ /* 0x000fe2000f8e3cff */
[----:B------:R-:W-:Y:S02]  /*1f90*/  ULEA UR8, UR4, UR37, 0xc ;  /* 0x0000002504087291 */ /* 0x000fe4000f8e60ff */
[----:B------:R-:W-:Y:S01]  /*1fa0*/  USHF.L.U32 UR18, UR6, 0x5, URZ ;  /* 0x0000000506127899 */ /* 0x000fe200080006ff */
[----:B-1----:R-:W-:Y:S01]  /*1fb0*/  SHF.L.U32 R0, R12, 0x1f, RZ ;  /* 0x0000001f0c007819 */ /* 0x002fe200000006ff */
[----:B------:R-:W-:Y:S02]  /*1fc0*/  UPRMT UR4, URZ, 0x5410, UR27 ;  /* 0x00005410ff047896 */ /* 0x000fe4000800001b */
[----:B------:R-:W-:Y:S01]  /*1fd0*/  UIADD3.X UR15, UPT, UPT, URZ, UR29, URZ, UP1, !UPT ;  /* 0x0000001dff0f7290 */ /* 0x000fe20008ffe4ff */
[----:B------:R3:W4:Y:S01]  /*1fe0*/  SYNCS.PHASECHK.TRANS64.TRYWAIT P0, [UR5+0x18], R0 ;  /* 0x00001800ff0075a7 */ /* 0x0007220008001105 */
[----:B------:R-:W-:-:S02]  /*1ff0*/  UPRMT UR5, URZ, 0x5410, UR26 ;  /* 0x00005410ff057896 */ /* 0x000fc4000800001a */
[----:B------:R-:W-:Y:S01]  /*2000*/  UIADD3.X UR23, UPT, UPT, URZ, UR29, URZ, UP0, !UPT ;  /* 0x0000001dff177290 */ /* 0x000fe200087fe4ff */
[----:B------:R-:W-:Y:S01]  /*2010*/  UMOV UR32, 0x0 ;  /* 0x0000000000207882 */ /* 0x000fe20000000000 */
[----:B------:R-:W-:Y:S01]  /*2020*/  UMOV UR33, 0x10000000 ;  /* 0x1000000000217882 */ /* 0x000fe20000000000 */
[----:B------:R-:W-:Y:S01]  /*2030*/  UMOV UR19, UR35 ;  /* 0x0000002300137c82 */ /* 0x000fe20008000000 */
[----:B------:R-:W-:Y:S01]  /*2040*/  UMOV UR20, UR36 ;  /* 0x0000002400147c82 */ /* 0x000fe20008000000 */
[----:B------:R-:W-:Y:S01]  /*2050*/  UMOV UR12, UR36 ;  /* 0x00000024000c7c82 */ /* 0x000fe20008000000 */
[----:B------:R-:W-:Y:S01]  /*2060*/  UMOV UR9, UR17 ;  /* 0x0000001100097c82 */ /* 0x000fe20008000000 */
[----:B------:R-:W-:Y:S01]  /*2070*/  UMOV UR10, UR18 ;  /* 0x00000012000a7c82 */ /* 0x000fe20008000000 */
[----:B------:R1:W-:Y:S01]  /*2080*/  UTMALDG.3D.MULTICAST [UR16], [UR14], UR4, desc[UR32] ;  /* 0x000020100e0073b4 */ /* 0x0003e20008011804 */
[----:B------:R-:W-:-:S04]  /*2090*/  UIADD3 UR6, UPT, UPT, UR6, 0x1, URZ ;  /* 0x0000000106067890 */ /* 0x000fc8000fffe0ff */
[----:B------:R-:W-:Y:S01]  /*20a0*/  UISETP.NE.AND UP0, UPT, UR6, UR13, UPT ;  /* 0x0000000d0600728c */ /* 0x000fe2000bf05270 */
[----:B------:R3:W-:Y:S01]  /*20b0*/  UTMALDG.3D.MULTICAST [UR8], [UR22], UR5, desc[UR32] ;  /* 0x00002008160073b4 */ /* 0x0007e20008011805 */
[----:B-1----:R-:W-:-:S07]  /*20c0*/  UMOV UR4, UR7 ;  /* 0x0000000700047c82 */ /* 0x002fce0008000000 */
[----:B---3--:R-:W-:Y:S05]  /*20d0*/  BRA.U UP0, `(.L_x_38) ;  /* 0xfffffffd004c7547 */ /* 0x008fea000b83ffff */
.L_x_32:
[C---:B------:R-:W-:Y:S01]  /*20e0*/  LEA R3, R11.reuse, UR21, 0x3 ;  /* 0x000000150b037c11 */ /* 0x040fe2000f8e18ff */
[----:B------:R-:W-:Y:S01]  /*20f0*/  NOP ;  /* 0x0000000000007918 */ /* 0x000fe20000000000 */
[----:B-1----:R-:W-:Y:S02]  /*2100*/  SHF.L.U32 R0, R10, 0x1f, RZ ;  /* 0x0000001f0a007819 */ /* 0x002fe400000006ff */
[----:B------:R-:W-:Y:S02]  /*2110*/  LEA R5, R11, UR21, 0x4 ;  /* 0x000000150b057c11 */ /* 0x000fe4000f8e20ff */
[----:B--2-4-:R-:W1:Y:S02]  /*2120*/  SYNCS.PHASECHK.TRANS64.TRYWAIT P0, [R3+URZ+0x60], R0 ;  /* 0x00006000030075a7 */ /* 0x014e6400080011ff */
[----:B-1----:R-:W-:Y:S05]  /*2130*/  @!P0 BRA `(.L_x_39) ;  /* 0x0000005400dc8947 */ /* 0x002fea0003800000 */
.L_x_114:
[----:B------:R-:W2:Y:S01]  /*2140*/  LDS.128 R4, [R5+0xf0] ;  /* 0x0000f00005047984 */ /* 0x000ea20000000c00 */
[----:B------:R-:W-:Y:S01]  /*2150*/  UISETP.GE.AND UP0, UPT, UR42, 0x1, UPT ;  /* 0x000000012a00788c */ /* 0x000fe2000bf06270 */
[----:B------:R-:W-:Y:S01]  /*2160*/  @!PT LDS RZ, [RZ] ;  /* 0x00000000fffff984 */ /* 0x000fe20000000800 */
[----:B------:R-:W-:Y:S01]  /*2170*/  @!PT LDS RZ, [RZ] ;  /* 0x00000000fffff984 */ /* 0x000fe20000000800 */
[----:B------:R-:W-:Y:S01]  /*2180*/  @!PT LDS RZ, [RZ] ;  /* 0x00000000fffff984 */ /* 0x000fe20000000800 */
[----:B------:R-:W-:Y:S01]  /*2190*/  @!PT LDS RZ, [RZ] ;  /* 0x00000000fffff984 */ /* 0x000fe20000000800 */
[----:B------:R3:W-:Y:S06]  /*21a0*/  MEMBAR.ALL.CTA ;  /* 0x0000000000007992 */ /* 0x0007ec0000008000 */
[----:B---3--:R-:W3:Y:S01]  /*21b0*/  FENCE.VIEW.ASYNC.S ;  /* 0x00000000000073c6 */ /* 0x008ee20000000000 */
[----:B--2---:R-:W-:-:S13]  /*21c0*/  LOP3.LUT P0, RZ, R6, 0x1, RZ, 0xc0, !PT ;  /* 0x0000000106ff7812 */ /* 0x004fda000780c0ff */
[----:B---3--:R-:W-:Y:S01]  /*21d0*/  VOTEU.ANY UP1, P0 ;  /* 0x0000000000ff7886 */ /* 0x008fe20000020100 */
[----:B------:R-:W-:-:S13]  /*21e0*/  PLOP3.LUT P0, PT, PT, PT, UP1, 0x80, 0x8 ;  /* 0x000000000008781c */ /* 0x000fda0003f0f018 */
[----:B-1----:R-:W-:Y:S02]  /*21f0*/  @P0 LOP3.LUT R0, R5, 0xffff, RZ, 0xc0, !PT ;  /* 0x0000ffff05000812 */ /* 0x002fe400078ec0ff */
[----:B------:R-:W-:Y:S02]  /*2200*/  @P0 MOV R2, R4 ;  /* 0x0000000400020202 */ /* 0x000fe40000000f00 */
[----:B------:R-:W-:Y:S01]  /*2210*/  @P0 R2UR UR5, R0 ;  /* 0x00000000000502ca */ /* 0x000fe200000e0000 */
[----:B------:R-:W-:Y:S01]  /*2220*/  VIADD R0, R3, 0x70 ;  /* 0x0000007003007836 */ /* 0x000fe20000000000 */
[----:B------:R-:W-:Y:S02]  /*2230*/  @P0 SHF.R.U32.HI R4, RZ, 0x10, R5 ;  /* 0x00000010ff040819 */ /* 0x000fe40000011605 */
[----:B------:R-:W-:Y:S02]  /*2240*/  @P0 R2UR UR6, R2 ;  /* 0x00000000020602ca */ /* 0x000fe400000e0000 */
[----:B------:R-:W-:-:S02]  /*2250*/  PRMT R0, RZ, 0x654, R0 ;  /* 0x00000654ff007816 */ /* 0x000fc40000000000 */
[----:B------:R-:W-:Y:S02]  /*2260*/  @P0 R2UR UR4, R4 ;  /* 0x00000000040402ca */ /* 0x000fe400000e0000 */
[----:B------:R1:W-:Y:S03]  /*2270*/  SYNCS.ARRIVE.TRANS64.RED.A1T0 RZ, [R0+URZ], RZ ;  /* 0x000000ff00ff79a7 */ /* 0x0003e600081004ff */
[----:B------:R-:W-:-:S04]  /*2280*/  @UP1 UMOV UR39, UR5 ;  /* 0x0000000500271c82 */ /* 0x000fc80008000000 */
[----:B------:R-:W-:-:S04]  /*2290*/  @UP1 UMOV UR40, UR6 ;  /* 0x0000000600281c82 */ /* 0x000fc80008000000 */
[----:B------:R-:W-:Y:S01]  /*22a0*/  @UP1 UMOV UR36, UR4 ;  /* 0x0000000400241c82 */ /* 0x000fe20008000000 */
[----:B------:R-:W-:Y:S05]  /*22b0*/  BRA.U !UP0, `(.L_x_40) ;  /* 0x0000000108d47547 */ /* 0x000fea000b800000 */
[----:B------:R-:W2:Y:S01]  /*22c0*/  LDCU.128 UR12, c[0x0][0xb10] ;  /* 0x00016200ff0c77ac */ /* 0x000ea20008000c00 */
[----:B------:R-:W3:Y:S01]  /*22d0*/  LDCU UR22, c[0x0][0xb20] ;  /* 0x00016400ff1677ac */ /* 0x000ee20008000800 */
[----:B------:R-:W4:Y:S01]  /*22e0*/  LDCU UR20, c[0x0][0xb0c] ;  /* 0x00016180ff1477ac */ /* 0x000f220008000800 */
[----:B------:R-:W1:Y:S01]  /*22f0*/  LDCU.64 UR8, c[0x0][0xb28] ;  /* 0x00016500ff0877ac */ /* 0x000e620008000a00 */
[----:B------:R-:W-:Y:S02]  /*2300*/  UISETP.NE.AND UP3, UPT, UR42, 0x1, UPT ;  /* 0x000000012a00788c */ /* 0x000fe4000bf65270 */
[----:B--2---:R-:W-:Y:S02]  /*2310*/  UIMAD.WIDE.U32 UR10, UR41, UR15, URZ ;  /* 0x0000000f290a72a5 */ /* 0x004fe4000f8e00ff */
[----:B------:R-:W-:Y:S02]  /*2320*/  UIMAD.WIDE.U32 UR4, UR43, UR12, URZ ;  /* 0x0000000c2b0472a5 */ /* 0x000fe4000f8e00ff */
[----:B------:R-:W-:-:S02]  /*2330*/  UISETP.NE.AND UP0, UPT, UR14, 0x1, UPT ;  /* 0x000000010e00788c */ /* 0x000fc4000bf05270 */
[----:B------:R-:W-:Y:S01]  /*2340*/  UIMAD.WIDE.U32 UR18, UR39, UR15, URZ ;  /* 0x0000000f271272a5 */ /* 0x000fe2000f8e00ff */
[----:B------:R-:W-:Y:S02]  /*2350*/  UMOV UR10, UR11 ;  /* 0x0000000b000a7c82 */ /* 0x000fe40008000000 */
[----:B------:R-:W-:Y:S01]  /*2360*/  UMOV UR4, UR5 ;  /* 0x0000000500047c82 */ /* 0x000fe20008000000 */
[----:B---3--:R-:W-:Y:S02]  /*2370*/  USHF.R.U32.HI UR10, URZ, UR22, UR10 ;  /* 0x00000016ff0a7299 */ /* 0x008fe4000801160a */
[----:B----4-:R-:W-:Y:S02]  /*2380*/  UISETP.NE.AND UP2, UPT, UR20, 0x1, UPT ;  /* 0x000000011400788c */ /* 0x010fe4000bf45270 */
[----:B------:R-:W-:Y:S02]  /*2390*/  USHF.R.U32.HI UR4, URZ, UR13, UR4 ;  /* 0x0000000dff047299 */ /* 0x000fe40008011604 */
[----:B------:R-:W-:-:S02]  /*23a0*/  USEL UR5, UR41, UR10, !UP0 ;  /* 0x0000000a29057287 */ /* 0x000fc4000c000000 */
[----:B------:R-:W-:Y:S02]  /*23b0*/  USEL UR6, UR43, UR4, !UP2 ;  /* 0x000000042b067287 */ /* 0x000fe4000d000000 */
[----:B-1----:R-:W-:Y:S01]  /*23c0*/  UIMAD.WIDE.U32 UR10, UR5, UR8, URZ ;  /* 0x00000008050a72a5 */ /* 0x002fe2000f8e00ff */
[----:B------:R-:W-:Y:S01]  /*23d0*/  UMOV UR4, UR19 ;  /* 0x0000001300047c82 */ /* 0x000fe20008000000 */
[----:B------:R-:W-:Y:S02]  /*23e0*/  UIMAD.WIDE.U32 UR16, UR40, UR12, URZ ;  /* 0x0000000c281072a5 */ /* 0x000fe4000f8e00ff */
[----:B------:R-:W-:-:S03]  /*23f0*/  UIMAD.WIDE.U32 UR18, UR6, UR8, URZ ;  /* 0x00000008061272a5 */ /* 0x000fc6000f8e00ff */
[----:B------:R-:W-:Y:S01]  /*2400*/  UMOV UR10, UR11 ;  /* 0x0000000b000a7c82 */ /* 0x000fe20008000000 */
[----:B------:R-:W-:Y:S02]  /*2410*/  USHF.R.U32.HI UR4, URZ, UR22, UR4 ;  /* 0x00000016ff047299 */ /* 0x000fe40008011604 */
[----:B------:R-:W-:Y:S01]  /*2420*/  @UP3 USHF.R.U32.HI UR5, URZ, UR9, UR10 ;  /* 0x00000009ff053299 */ /* 0x000fe2000801160a */
[----:B------:R-:W-:Y:S01]  /*2430*/  UMOV UR16, UR17 ;  /* 0x0000001100107c82 */ /* 0x000fe20008000000 */
[----:B------:R-:W-:Y:S01]  /*2440*/  UMOV UR18, UR19 ;  /* 0x0000001300127c82 */ /* 0x000fe20008000000 */
[----:B------:R-:W-:Y:S02]  /*2450*/  USHF.R.U32.HI UR13, URZ, UR13, UR16 ;  /* 0x0000000dff0d7299 */ /* 0x000fe40008011610 */
[----:B------:R-:W-:Y:S02]  /*2460*/  USEL UR4, UR39, UR4, !UP0 ;  /* 0x0000000427047287 */ /* 0x000fe4000c000000 */
[----:B------:R-:W-:-:S02]  /*2470*/  @UP3 USHF.R.U32.HI UR6, URZ, UR9, UR18 ;  /* 0x00000009ff063299 */ /* 0x000fc40008011612 */
[----:B------:R-:W-:Y:S02]  /*2480*/  UIMAD UR10, UR42, UR5, URZ ;  /* 0x000000052a0a72a4 */ /* 0x000fe4000f8e02ff */
[----:B------:R-:W-:Y:S02]  /*2490*/  USEL UR5, UR40, UR13, !UP2 ;  /* 0x0000000d28057287 */ /* 0x000fe4000d000000 */
[----:B------:R-:W-:Y:S02]  /*24a0*/  UIMAD UR12, UR42, UR6, URZ ;  /* 0x000000062a0c72a4 */ /* 0x000fe4000f8e02ff */
[----:B------:R-:W-:Y:S02]  /*24b0*/  UISETP.GE.AND UP0, UPT, UR4, UR10, UPT ;  /* 0x0000000a0400728c */ /* 0x000fe4000bf06270 */
[----:B------:R-:W-:Y:S02]  /*24c0*/  UIMAD.WIDE.U32 UR10, UR4, UR8, URZ ;  /* 0x00000008040a72a5 */ /* 0x000fe4000f8e00ff */
[----:B------:R-:W-:-:S02]  /*24d0*/  UISETP.GE.OR UP0, UPT, UR5, UR12, UP0 ;  /* 0x0000000c0500728c */ /* 0x000fc40008706670 */
        /* <DEDUP_REMOVED lines=19> */
.L_x_40:
[----:B------:R-:W2:Y:S02]  /*2610*/  LDCU UR4, c[0x0][0xb30] ;  /* 0x00016600ff0477ac */ /* 0x000ea40008000800 */
[----:B--2---:R-:W-:-:S09]  /*2620*/  UISETP.NE.AND UP0, UPT, UR4, 0x1, UPT ;  /* 0x000000010400788c */ /* 0x004fd2000bf05270 */
[----:B------:R-:W-:Y:S05]  /*2630*/  BRA.U UP0, `(.L_x_41) ;  /* 0x0000000100447547 */ /* 0x000fea000b800000 */
        /* <DEDUP_REMOVED lines=17> */
.L_x_41:
[----:B------:R-:W-:Y:S01]  /*2750*/  VIADD R11, R11, 0x1 ;  /* 0x000000010b0b7836 */ /* 0x000fe20000000000 */
[----:B------:R-:W-:Y:S01]  /*2760*/  PLOP3.LUT P1, PT, PT, PT, PT, 0x80, 0x8 ;  /* 0x000000000008781c */ /* 0x000fe20003f2f070 */
[----:B------:R-:W-:Y:S02]  /*2770*/  UIADD3 UR16, UPT, UPT, UR40, UR59, URZ ;  /* 0x0000003b28107290 */ /* 0x000fe4000fffe0ff */
[----:B------:R-:W-:Y:S01]  /*2780*/  UIADD3 UR20, UPT, UPT, UR39, UR62, URZ ;  /* 0x0000003e27147290 */ /* 0x000fe2000fffe0ff */
[----:B------:R-:W-:-:S04]  /*2790*/  ISETP.NE.AND P0, PT, R11, 0x2, PT ;  /* 0x000000020b00780c */ /* 0x000fc80003f05270 */
[----:B------:R-:W-:Y:S02]  /*27a0*/  SEL R3, RZ, 0x1, P0 ;  /* 0x00000001ff037807 */ /* 0x000fe40000000000 */
[----:B------:R-:W-:Y:S02]  /*27b0*/  SEL R11, R11, RZ, P0 ;  /* 0x000000ff0b0b7207 */ /* 0x000fe40000000000 */
[----:B------:R-:W-:Y:S01]  /*27c0*/  LOP3.LUT R10, R10, R3, RZ, 0x3c, !PT ;  /* 0x000000030a0a7212 */ /* 0x000fe200078e3cff */
[----:B------:R-:W-:Y:S06]  /*27d0*/  BRA.U UP1, `(.L_x_42) ;  /* 0xfffffff101547547 */ /* 0x000fec000b83ffff */
[----:B------:R-:W-:Y:S01]  /*27e0*/  UIADD3 UR21, UPT, UPT, UR21, 0x18, URZ ;  /* 0x0000001815157890 */ /* 0x000fe2000fffe0ff */
[----:B------:R-:W-:-:S03]  /*27f0*/  SHF.L.U32 R3, R12, 0x1f, RZ ;  /* 0x0000001f0c037819 */ /* 0x000fc600000006ff */
[----:B------:R-:W-:-:S09]  /*2800*/  ULEA UR4, UR7, UR21, 0x3 ;  /* 0x0000001507047291 */ /* 0x000fd2000f8e18ff */
[----:B------:R-:W2:Y:S02]  /*2810*/  SYNCS.PHASECHK.TRANS64.TRYWAIT P0, [UR4], R3 ;  /* 0x00000003ff0075a7 */ /* 0x000ea40008001104 */
[----:B--2---:R-:W-:Y:S05]  /*2820*/  @!P0 BRA `(.L_x_43) ;  /* 0x0000005000348947 */ /* 0x004fea0003800000 */
.L_x_116:
[----:B------:R-:W-:-:S04]  /*2830*/  UIADD3 UR4, UPT, UPT, UR7, 0x1, URZ ;  /* 0x0000000107047890 */ /* 0x000fc8000fffe0ff */
[----:B------:R-:W-:-:S04]  /*2840*/  UISETP.NE.AND UP0, UPT, UR4, 0x3, UPT ;  /* 0x000000030400788c */ /* 0x000fc8000bf05270 */
[----:B------:R-:W-:Y:S02]  /*2850*/  USEL UR6, URZ, 0x1, UP0 ;  /* 0x00000001ff067887 */ /* 0x000fe40008000000 */
[----:B------:R-:W-:-:S04]  /*2860*/  USEL UR4, UR4, URZ, UP0 ;  /* 0x000000ff04047287 */ /* 0x000fc80008000000 */
[----:B------:R-:W-:Y:S01]  /*2870*/  ULEA UR5, UR4, UR21, 0x3 ;  /* 0x0000001504057291 */ /* 0x000fe2000f8e18ff */
[----:B------:R-:W-:-:S04]  /*2880*/  LOP3.LUT R12, R12, UR6, RZ, 0x3c, !PT ;  /* 0x000000060c0c7c12 */ /* 0x000fc8000f8e3cff */
[----:B-1----:R-:W-:-:S04]  /*2890*/  SHF.L.U32 R3, R12, 0x1f, RZ ;  /* 0x0000001f0c037819 */ /* 0x002fc800000006ff */
[----:B------:R-:W1:Y:S02]  /*28a0*/  SYNCS.PHASECHK.TRANS64.TRYWAIT P0, [UR5], R3 ;  /* 0x00000003ff0075a7 */ /* 0x000e640008001105 */
[----:B-1----:R-:W-:Y:S05]  /*28b0*/  @!P0 BRA `(.L_x_44) ;  /* 0x0000005000288947 */ /* 0x002fea0003800000 */
.L_x_118:
[----:B------:R-:W-:-:S04]  /*28c0*/  UIADD3 UR4, UPT, UPT, UR4, 0x1, URZ ;  /* 0x0000000104047890 */ /* 0x000fc8000fffe0ff */
[----:B------:R-:W-:-:S04]  /*28d0*/  UISETP.NE.AND UP0, UPT, UR4, 0x3, UPT ;  /* 0x000000030400788c */ /* 0x000fc8000bf05270 */
[----:B------:R-:W-:Y:S02]  /*28e0*/  USEL UR5, URZ, 0x1, UP0 ;  /* 0x00000001ff057887 */ /* 0x000fe40008000000 */
[----:B------:R-:W-:-:S04]  /*28f0*/  USEL UR4, UR4, URZ, UP0 ;  /* 0x000000ff04047287 */ /* 0x000fc80008000000 */
[----:B------:R-:W-:Y:S01]  /*2900*/  ULEA UR4, UR4, UR21, 0x3 ;  /* 0x0000001504047291 */ /* 0x000fe2000f8e18ff */
[----:B-1----:R-:W-:-:S04]  /*2910*/  LOP3.LUT R3, R12, UR5, RZ, 0x3c, !PT ;  /* 0x000000050c037c12 */ /* 0x002fc8000f8e3cff */
[----:B------:R-:W-:Y:S01]  /*2920*/  SHF.L.U32 R3, R3, 0x1f, RZ ;  /* 0x0000001f03037819 */ /* 0x000fe200000006ff */
[----:B------:R-:W-:-:S07]  /*2930*/  IMAD.U32 R0, RZ, RZ, UR4 ;  /* 0x00000004ff007e24 */ /* 0x000fce000f8e00ff */
.L_x_45:
[----:B-1----:R1:W2:Y:S02]  /*2940*/  SYNCS.PHASECHK.TRANS64.TRYWAIT P0, [R0+URZ], R3 ;  /* 0x00000003000075a7 */ /* 0x0022a400080011ff */
[----:B--2---:R-:W-:Y:S05]  /*2950*/  @!P0 NANOSLEEP.SYNCS 0x989680 ;  /* 0x009896800000895d */ /* 0x004fea0003900000 */
[----:B------:R-:W2:Y:S02]  /*2960*/  @!P0 SYNCS.PHASECHK.TRANS64 P0, [R0+URZ], R3 ;  /* 0x00000003000085a7 */ /* 0x000ea400080010ff */
[----:B--2---:R-:W-:Y:S05]  /*2970*/  @P0 EXIT ;  /* 0x000000000000094d */ /* 0x004fea0003800000 */
[----:B------:R-:W-:Y:S05]  /*2980*/  BRA `(.L_x_45) ;  /* 0xfffffffc00ec7947 */ /* 0x000fea000383ffff */
.L_x_22:
[----:B------:R-:W2:Y:S02]  /*2990*/  S2UR UR4, SR_CgaCtaId ;  /* 0x00000000000479c3 */ /* 0x000ea40000008800 */
[----:B--2---:R-:W-:-:S04]  /*29a0*/  UISETP.NE.AND UP0, UPT, UR4, URZ, UPT ;  /* 0x000000ff0400728c */ /* 0x004fc8000bf05270 */
[----:B------:R-:W-:-:S09]  /*29b0*/  UISETP.NE.OR UP0, UPT, UR17, 0x1, UP0 ;  /* 0x000000011100788c */ /* 0x000fd20008705670 */
[----:B------:R-:W-:Y:S05]  /*29c0*/  BRA.U UP0, `(.L_x_46) ;  /* 0x00000005004c7547 */ /* 0x000fea000b800000 */
[----:B------:R-:W2:Y:S01]  /*29d0*/  S2UR UR5, SR_CgaCtaId ;  /* 0x00000000000579c3 */ /* 0x000ea20000008800 */
[----:B------:R-:W-:Y:S01]  /*29e0*/  UMOV UR4, 0x400 ;  /* 0x0000040000047882 */ /* 0x000fe20000000000 */
[----:B------:R-:W-:Y:S01]  /*29f0*/  ISETP.GE.U32.AND P2, PT, R0, 0x4, PT ;  /* 0x000000040000780c */ /* 0x000fe20003f46070 */
[----:B------:R-:W-:Y:S01]  /*2a00*/  IMAD.MOV.U32 R12, RZ, RZ, 0x1 ;  /* 0x00000001ff0c7424 */ /* 0x000fe200078e00ff */
[----:B------:R-:W-:Y:S02]  /*2a10*/  CS2R R10, SRZ ;  /* 0x00000000000a7805 */ /* 0x000fe4000001ff00 */
[----:B------:R-:W-:Y:S01]  /*2a20*/  CS2R R8, SRZ ;  /* 0x0000000000087805 */ /* 0x000fe2000001ff00 */
[----:B--2---:R-:W-:-:S03]  /*2a30*/  ULEA UR6, UR5, UR4, 0x18 ;  /* 0x0000000405067291 */ /* 0x004fc6000f8ec0ff */
[----:B------:R-:W-:-:S09]  /*2a40*/  UMOV UR5, URZ ;  /* 0x000000ff00057c82 */ /* 0x000fd20008000000 */
.L_x_50:
[----:B------:R-:W-:Y:S02]  /*2a50*/  LEA R2, R8, UR6, 0x3 ;  /* 0x0000000608027c11 */ /* 0x000fe4000f8e18ff */
[----:B------:R-:W-:-:S03]  /*2a60*/  SHF.L.U32 R5, R9, 0x1f, RZ ;  /* 0x0000001f09057819 */ /* 0x000fc600000006ff */
[----:B------:R-:W-:Y:S01]  /*2a70*/  VIADD R4, R2, 0xd0 ;  /* 0x000000d002047836 */ /* 0x000fe20000000000 */
[----:B------:R-:W2:Y:S02]  /*2a80*/  SYNCS.PHASECHK.TRANS64.TRYWAIT P0, [R2+URZ+0xc0], R5 ;  /* 0x0000c005020075a7 */ /* 0x000ea400080011ff */
[----:B--2---:R-:W-:Y:S05]  /*2a90*/  @!P0 BRA `(.L_x_47) ;  /* 0x0000004c00c88947 */ /* 0x004fea0003800000 */
.L_x_119:
[----:B------:R-:W-:Y:S01]  /*2aa0*/  ULEA UR4, UR5, UR6, 0x3 ;  /* 0x0000000605047291 */ /* 0x000fe2000f8e18ff */
[----:B------:R-:W-:Y:S02]  /*2ab0*/  PRMT R4, RZ, 0x654, R4 ;  /* 0x00000654ff047816 */ /* 0x000fe40000000004 */
[----:B--2---:R-:W-:Y:S01]  /*2ac0*/  SHF.L.U32 R5, R12, 0x1f, RZ ;  /* 0x0000001f0c057819 */ /* 0x004fe200000006ff */
[----:B------:R-:W-:Y:S01]  /*2ad0*/  UIADD3 UR7, UPT, UPT, UR4, 0x60, URZ ;  /* 0x0000006004077890 */ /* 0x000fe2000fffe0ff */
[----:B------:R2:W-:Y:S05]  /*2ae0*/  SYNCS.ARRIVE.TRANS64.RED.A1T0 RZ, [R4+URZ], RZ ;  /* 0x000000ff04ff79a7 */ /* 0x0005ea00081004ff */
[----:B------:R-:W-:Y:S01]  /*2af0*/  IMAD.U32 R7, RZ, RZ, UR7 ;  /* 0x00000007ff077e24 */ /* 0x000fe2000f8e00ff */
[----:B------:R-:W3:Y:S04]  /*2b00*/  SYNCS.PHASECHK.TRANS64.TRYWAIT P0, [UR4+0x70], R5 ;  /* 0x00007005ff0075a7 */ /* 0x000ee80008001104 */
[----:B------:R-:W-:Y:S01]  /*2b10*/  PRMT R6, R0, 0x654, R7 ;  /* 0x0000065400067816 */ /* 0x000fe20000000007 */
[----:B--2---:R-:W-:Y:S01]  /*2b20*/  @!P2 IMAD.MOV.U32 R4, RZ, RZ, 0x10 ;  /* 0x00000010ff04a424 */ /* 0x004fe200078e00ff */
[----:B---3--:R-:W-:Y:S06]  /*2b30*/  @!P0 BRA `(.L_x_48) ;  /* 0x0000004c00b48947 */ /* 0x008fec0003800000 */
.L_x_121:
[----:B------:R-:W-:Y:S01]  /*2b40*/  ULEA UR8, UR5, UR6, 0x4 ;  /* 0x0000000605087291 */ /* 0x000fe2000f8e20ff */
[----:B------:R-:W-:Y:S01]  /*2b50*/  SEL R3, R6, R3, !P2 ;  /* 0x0000000306037207 */ /* 0x000fe20005000000 */
[----:B------:R-:W-:Y:S01]  /*2b60*/  UIADD3 UR9, UPT, UPT, UR4, 0x60, URZ ;  /* 0x0000006004097890 */ /* 0x000fe2000fffe0ff */
[----:B--2---:R-:W-:Y:S01]  /*2b70*/  LEA R2, R11, UR6, 0x3 ;  /* 0x000000060b027c11 */ /* 0x004fe2000f8e18ff */
[----:B------:R-:W-:Y:S01]  /*2b80*/  UIADD3 UR8, UPT, UPT, UR8, 0xf0, URZ ;  /* 0x000000f008087890 */ /* 0x000fe2000fffe0ff */
[----:B------:R-:W-:Y:S01]  /*2b90*/  SHF.L.U32 R5, R10, 0x1f, RZ ;  /* 0x0000001f0a057819 */ /* 0x000fe200000006ff */
[----:B------:R2:W-:Y:S01]  /*2ba0*/  @!P2 SYNCS.ARRIVE.TRANS64.RED RZ, [R3+URZ], R4 ;  /* 0x0000000403ffa9a7 */ /* 0x0005e200080004ff */
[----:B------:R-:W-:Y:S01]  /*2bb0*/  UIADD3 UR4, UPT, UPT, UR5, 0x1, URZ ;  /* 0x0000000105047890 */ /* 0x000fe2000fffe0ff */
[----:B------:R-:W-:-:S03]  /*2bc0*/  VIADD R8, R8, 0x1 ;  /* 0x0000000108087836 */ /* 0x000fc60000000000 */
[----:B------:R-:W-:Y:S02]  /*2bd0*/  UISETP.NE.AND UP0, UPT, UR4, 0x2, UPT ;  /* 0x000000020400788c */ /* 0x000fe4000bf05270 */
[----:B------:R-:W-:Y:S06]  /*2be0*/  UGETNEXTWORKID.BROADCAST [UR8], [UR9] ;  /* 0x00000000080073ca */ /* 0x000fec0008000100 */
[----:B------:R-:W-:Y:S01]  /*2bf0*/  USEL UR7, URZ, 0x1, UP0 ;  /* 0x00000001ff077887 */ /* 0x000fe20008000000 */
[----:B------:R-:W-:Y:S01]  /*2c00*/  ISETP.NE.AND P0, PT, R8, 0x2, PT ;  /* 0x000000020800780c */ /* 0x000fe20003f05270 */
[----:B------:R-:W-:Y:S01]  /*2c10*/  USEL UR5, UR4, URZ, UP0 ;  /* 0x000000ff04057287 */ /* 0x000fe20008000000 */
[----:B------:R-:W3:Y:S03]  /*2c20*/  SYNCS.PHASECHK.TRANS64.TRYWAIT P1, [R2+URZ+0x60], R5 ;  /* 0x00006005020075a7 */ /* 0x000ee600080211ff */
[----:B------:R-:W-:Y:S01]  /*2c30*/  LOP3.LUT R12, R12, UR7, RZ, 0x3c, !PT ;  /* 0x000000070c0c7c12 */ /* 0x000fe2000f8e3cff */
[----:B--23--:R-:W-:Y:S07]  /*2c40*/  @!P1 BRA `(.L_x_49) ;  /* 0x0000004c00889947 */ /* 0x00cfee0003800000 */
.L_x_122:
[C---:B------:R-:W-:Y:S01]  /*2c50*/  LEA R4, R11.reuse, UR6, 0x4 ;  /* 0x000000060b047c11 */ /* 0x040fe2000f8e20ff */
[----:B--2---:R-:W-:Y:S01]  /*2c60*/  VIADD R2, R2, 0x70 ;  /* 0x0000007002027836 */ /* 0x004fe20000000000 */
[----:B------:R-:W-:Y:S01]  /*2c70*/  SEL R8, R8, RZ, P0 ;  /* 0x000000ff08087207 */ /* 0x000fe20000000000 */
[----:B------:R-:W-:-:S03]  /*2c80*/  VIADD R11, R11, 0x1 ;  /* 0x000000010b0b7836 */ /* 0x000fc60000000000 */
[----:B------:R-:W2:Y:S01]  /*2c90*/  LDS.128 R4, [R4+0xf0] ;  /* 0x0000f00004047984 */ /* 0x000ea20000000c00 */
[----:B------:R-:W-:Y:S02]  /*2ca0*/  PRMT R2, RZ, 0x654, R2 ;  /* 0x00000654ff027816 */ /* 0x000fe40000000002 */
[C---:B------:R-:W-:Y:S01]  /*2cb0*/  ISETP.NE.AND P1, PT, R11.reuse, 0x2, PT ;  /* 0x000000020b00780c */ /* 0x040fe20003f25270 */
[----:B------:R-:W-:Y:S01]  /*2cc0*/  @!PT LDS RZ, [RZ] ;  /* 0x00000000fffff984 */ /* 0x000fe20000000800 */
[----:B------:R-:W-:Y:S01]  /*2cd0*/  @!PT LDS RZ, [RZ] ;  /* 0x00000000fffff984 */ /* 0x000fe20000000800 */
[----:B------:R-:W-:Y:S01]  /*2ce0*/  @!PT LDS RZ, [RZ] ;  /* 0x00000000fffff984 */ /* 0x000fe20000000800 */
[----:B------:R-:W-:Y:S01]  /*2cf0*/  @!PT LDS RZ, [RZ] ;  /* 0x00000000fffff984 */ /* 0x000fe20000000800 */
[----:B------:R3:W-:Y:S06]  /*2d00*/  MEMBAR.ALL.CTA ;  /* 0x0000000000007992 */ /* 0x0007ec0000008000 */
[----:B---3--:R-:W3:Y:S01]  /*2d10*/  FENCE.VIEW.ASYNC.S ;  /* 0x00000000000073c6 */ /* 0x008ee20000000000 */
[----:B------:R-:W-:Y:S01]  /*2d20*/  SEL R11, R11, RZ, P1 ;  /* 0x000000ff0b0b7207 */ /* 0x000fe20000800000 */
[----:B---3--:R3:W-:Y:S01]  /*2d30*/  SYNCS.ARRIVE.TRANS64.RED.A1T0 RZ, [R2+URZ], RZ ;  /* 0x000000ff02ff79a7 */ /* 0x0087e200081004ff */
[----:B--2---:R-:W-:-:S02]  /*2d40*/  LOP3.LUT P3, RZ, R6, 0x1, RZ, 0xc0, !PT ;  /* 0x0000000106ff7812 */ /* 0x004fc4000786c0ff */
[----:B------:R-:W-:-:S04]  /*2d50*/  SEL R5, RZ, 0x1, P1 ;  /* 0x00000001ff057807 */ /* 0x000fc80000800000 */
[----:B------:R-:W-:Y:S02]  /*2d60*/  LOP3.LUT R10, R10, R5, RZ, 0x3c, !PT ;  /* 0x000000050a0a7212 */ /* 0x000fe400078e3cff */
[----:B---3--:R-:W-:-:S04]  /*2d70*/  SEL R2, RZ, 0x1, P0 ;  /* 0x00000001ff027807 */ /* 0x008fc80000000000 */
[----:B------:R-:W-:Y:S01]  /*2d80*/  LOP3.LUT R9, R9, R2, RZ, 0x3c, !PT ;  /* 0x0000000209097212 */ /* 0x000fe200078e3cff */
[----:B------:R-:W-:Y:S06]  /*2d90*/  @P3 BRA `(.L_x_50) ;  /* 0xfffffffc002c3947 */ /* 0x000fec000383ffff */
[----:B------:R-:W-:Y:S01]  /*2da0*/  ULEA UR4, UR5, UR6, 0x3 ;  /* 0x0000000605047291 */ /* 0x000fe2000f8e18ff */
[----:B------:R-:W-:-:S08]  /*2db0*/  SHF.L.U32 R3, R12, 0x1f, RZ ;  /* 0x0000001f0c037819 */ /* 0x000fd000000006ff */
[----:B------:R-:W2:Y:S02]  /*2dc0*/  SYNCS.PHASECHK.TRANS64 P0, [UR4+0x70], R3 ;  /* 0x00007003ff0075a7 */ /* 0x000ea40008001004 */
[----:B--2---:R-:W-:Y:S05]  /*2dd0*/  @P0 BRA `(.L_x_51) ;  /* 0x0000000000080947 */ /* 0x004fea0003800000 */
[----:B------:R-:W2:Y:S02]  /*2de0*/  SYNCS.PHASECHK.TRANS64.TRYWAIT P0, [UR4+0x70], R3 ;  /* 0x00007003ff0075a7 */ /* 0x000ea40008001104 */
[----:B--2---:R-:W-:Y:S05]  /*2df0*/  @!P0 BRA `(.L_x_52) ;  /* 0x0000004c00308947 */ /* 0x004fea0003800000 */
.L_x_51:
[----:B------:R-:W-:-:S04]  /*2e00*/  UIADD3 UR7, UPT, UPT, UR5, 0x1, URZ ;  /* 0x0000000105077890 */ /* 0x000fc8000fffe0ff */
[----:B------:R-:W-:-:S04]  /*2e10*/  UISETP.NE.AND UP0, UPT, UR7, 0x2, UPT ;  /* 0x000000020700788c */ /* 0x000fc8000bf05270 */
[----:B------:R-:W-:Y:S02]  /*2e20*/  USEL UR8, URZ, 0x1, UP0 ;  /* 0x00000001ff087887 */ /* 0x000fe40008000000 */
[----:B------:R-:W-:-:S04]  /*2e30*/  USEL UR7, UR7, URZ, UP0 ;  /* 0x000000ff07077287 */ /* 0x000fc80008000000 */
[----:B------:R-:W-:Y:S01]  /*2e40*/  ULEA UR7, UR7, UR6, 0x3 ;  /* 0x0000000607077291 */ /* 0x000fe2000f8e18ff */
[----:B--2---:R-:W-:-:S04]  /*2e50*/  LOP3.LUT R3, R12, UR8, RZ, 0x3c, !PT ;  /* 0x000000080c037c12 */ /* 0x004fc8000f8e3cff */
[----:B------:R-:W-:-:S04]  /*2e60*/  SHF.L.U32 R0, R3, 0x1f, RZ ;  /* 0x0000001f03007819 */ /* 0x000fc800000006ff */
[----:B------:R-:W2:Y:S02]  /*2e70*/  SYNCS.PHASECHK.TRANS64 P0, [UR7+0x70], R0 ;  /* 0x00007000ff0075a7 */ /* 0x000ea40008001007 */
[----:B-12---:R-:W-:Y:S05]  /*2e80*/  @P0 EXIT ;  /* 0x000000000000094d */ /* 0x006fea0003800000 */
[----:B------:R-:W-:Y:S02]  /*2e90*/  SHF.L.U32 R3, R3, 0x1f, RZ ;  /* 0x0000001f03037819 */ /* 0x000fe400000006ff */
[----:B------:R-:W-:-:S07]  /*2ea0*/  MOV R0, UR7 ;  /* 0x0000000700007c02 */ /* 0x000fce0008000f00 */
.L_x_53:
[----:B-1----:R1:W2:Y:S02]  /*2eb0*/  SYNCS.PHASECHK.TRANS64.TRYWAIT P0, [R0+URZ+0x70], R3 ;  /* 0x00007003000075a7 */ /* 0x0022a400080011ff */
[----:B--2---:R-:W-:Y:S05]  /*2ec0*/  @!P0 NANOSLEEP.SYNCS 0x989680 ;  /* 0x009896800000895d */ /* 0x004fea0003900000 */
[----:B------:R-:W2:Y:S02]  /*2ed0*/  @!P0 SYNCS.PHASECHK.TRANS64 P0, [R0+URZ+0x70], R3 ;  /* 0x00007003000085a7 */ /* 0x000ea400080010ff */
[----:B--2---:R-:W-:Y:S05]  /*2ee0*/  @P0 EXIT ;  /* 0x000000000000094d */ /* 0x004fea0003800000 */
[----:B------:R-:W-:Y:S05]  /*2ef0*/  BRA `(.L_x_53) ;  /* 0xfffffffc00ec7947 */ /* 0x000fea000383ffff */
.L_x_46:
[----:B------:R-:W-:Y:S05]  /*2f00*/  BRA.U UP4, `(.L_x_54) ;  /* 0x0000000d04847547 */ /* 0x000fea000b800000 */
[----:B------:R-:W2:Y:S01]  /*2f10*/  S2UR UR7, SR_CgaCtaId ;  /* 0x00000000000779c3 */ /* 0x000ea20000008800 */
[----:B------:R-:W-:Y:S01]  /*2f20*/  UMOV UR4, 0x40 ;  /* 0x0000004000047882 */ /* 0x000fe20000000000 */
[----:B------:R-:W-:Y:S01]  /*2f30*/  NOP ;  /* 0x0000000000007918 */ /* 0x000fe20000000000 */
[----:B------:R-:W-:Y:S01]  /*2f40*/  UMOV UR6, 0x400 ;  /* 0x0000040000067882 */ /* 0x000fe20000000000 */
[----:B--2---:R-:W-:Y:S02]  /*2f50*/  ULEA UR5, UR7, UR4, 0x18 ;  /* 0x0000000407057291 */ /* 0x004fe4000f8ec0ff */
[----:B------:R-:W-:-:S07]  /*2f60*/  ULEA UR6, UR7, UR6, 0x18 ;  /* 0x0000000607067291 */ /* 0x000fce000f8ec0ff */
[----:B------:R-:W2:Y:S02]  /*2f70*/  LDS.U8 R0, [UR5+0x1c] ;  /* 0x00001c05ff007984 */ /* 0x000ea40008000000 */
[----:B--2---:R-:W-:-:S13]  /*2f80*/  ISETP.NE.AND P0, PT, R0, RZ, PT ;  /* 0x000000ff0000720c */ /* 0x004fda0003f05270 */
[----:B------:R-:W-:Y:S05]  /*2f90*/  @P0 BRA `(.L_x_55) ;  /* 0x0000000000580947 */ /* 0x000fea0003800000 */
[----:B------:R-:W-:-:S13]  /*2fa0*/  ELECT P0, URZ, PT ;  /* 0x0000000000ff782f */ /* 0x000fda0003800000 */
[----:B------:R-:W-:Y:S05]  /*2fb0*/  @!P0 BRA `(.L_x_56) ;  /* 0x0000000000608947 */ /* 0x000fea0003800000 */
[----:B------:R-:W-:Y:S01]  /*2fc0*/  UMOV UR4, 0x10 ;  /* 0x0000001000047882 */ /* 0x000fe20000000000 */
[----:B------:R-:W-:Y:S01]  /*2fd0*/  HFMA2 R0, -RZ, RZ, 0, 5.9604644775390625e-08 ;  /* 0x00000001ff007431 */ /* 0x000fe200000001ff */
[----:B------:R-:W-:-:S03]  /*2fe0*/  MOV R3, 0xffff ;  /* 0x0000ffff00037802 */ /* 0x000fc60000000f00 */
[----:B------:R-:W-:Y:S04]  /*2ff0*/  DEPBAR.LE SB2, 0x36 ;  /* 0x0000ad800000791a */ /* 0x000fe80000000000 */
[----:B------:R-:W2:Y:S02]  /*3000*/  UTCATOMSWS.FIND_AND_SET.ALIGN UP0, UR4, UR4 ;  /* 0x00000004000475e3 */ /* 0x000ea40008000800 */
[----:B--2---:R-:W-:Y:S01]  /*3010*/  MOV R4, UR4 ;  /* 0x0000000400047c02 */ /* 0x004fe20008000f00 */
[----:B------:R-:W-:Y:S06]  /*3020*/  BRA.U UP0, `(.L_x_57) ;  /* 0x0000000100187547 */ /* 0x000fec000b800000 */
.L_x_58:
[----:B------:R-:W-:Y:S05]  /*3030*/  NANOSLEEP 0x64 ;  /* 0x000000640000795d */ /* 0x000fea0003800000 */
[----:B------:R-:W-:-:S05]  /*3040*/  UMOV UR4, 0x10 ;  /* 0x0000001000047882 */ /* 0x000fca0000000000 */
[----:B------:R-:W-:Y:S04]  /*3050*/  DEPBAR.LE SB2, 0x36 ;  /* 0x0000ad800000791a */ /* 0x000fe80000000000 */
[----:B------:R-:W2:Y:S02]  /*3060*/  UTCATOMSWS.FIND_AND_SET.ALIGN UP0, UR4, UR4 ;  /* 0x00000004000475e3 */ /* 0x000ea40008000800 */
[----:B--2---:R-:W-:Y:S01]  /*3070*/  MOV R4, UR4 ;  /* 0x0000000400047c02 */ /* 0x004fe20008000f00 */
[----:B------:R-:W-:Y:S05]  /*3080*/  BRA.U !UP0, `(.L_x_58) ;  /* 0xfffffffd08e87547 */ /* 0x000fea000b83ffff */
.L_x_57:
[-C--:B------:R-:W-:Y:S02]  /*3090*/  SHF.L.U32 R3, R3, R4.reuse, RZ ;  /* 0x0000000403037219 */ /* 0x080fe400000006ff */
[----:B------:R-:W-:Y:S01]  /*30a0*/  SHF.L.U32 R0, R0, R4, RZ ;  /* 0x0000000400007219 */ /* 0x000fe200000006ff */
[----:B------:R-:W-:Y:S02]  /*30b0*/  IMAD.SHL.U32 R4, R4, 0x20, RZ ;  /* 0x0000002004047824 */ /* 0x000fe400078e00ff */
[----:B------:R2:W-:Y:S04]  /*30c0*/  ATOMS.OR RZ, [UR5+0x14], R3 ;  /* 0x00001403ffff798c */ /* 0x0005e8000b000005 */
[----:B------:R2:W-:Y:S04]  /*30d0*/  ATOMS.OR RZ, [UR5+0x18], R0 ;  /* 0x00001800ffff798c */ /* 0x0005e8000b000005 */
[----:B------:R2:W-:Y:S01]  /*30e0*/  STS [UR6+0x110], R4 ;  /* 0x00011004ff007988 */ /* 0x0005e20008000806 */
[----:B------:R-:W-:Y:S05]  /*30f0*/  BRA `(.L_x_56) ;  /* 0x0000000000107947 */ /* 0x000fea0003800000 */
.L_x_55:
[----:B------:R-:W-:Y:S02]  /*3100*/  MOV R0, 0xffffffff ;  /* 0xffffffff00007802 */ /* 0x000fe40000000f00 */
[----:B------:R-:W-:-:S03]  /*3110*/  MOV R4, 0x3140 ;  /* 0x0000314000047802 */ /* 0x000fc60000000f00 */
[----:B------:R2:W-:Y:S04]  /*3120*/  STS [UR6+0x110], R0 ;  /* 0x00011000ff007988 */ /* 0x0005e80008000806 */
[----:B-12--5:R-:W-:Y:S05]  /*3130*/  CALL.REL.NOINC `($__internal_1_$__cuda_sm10x_tcgen05_guardrail_trap_phase_invalid_during_alloc) ;  /* 0x0000004c00ec7944 */ /* 0x026fea0003c00000 */
.L_x_56:
[----:B------:R-:W-:Y:S05]  /*3140*/  WARPSYNC.ALL ;  /* 0x0000000000007948 */ /* 0x000fea0003800000 */
[----:B------:R-:W3:Y:S01]  /*3150*/  S2UR UR4, SR_CgaCtaId ;  /* 0x00000000000479c3 */ /* 0x000ee20000008800 */
[----:B------:R-:W-:Y:S01]  /*3160*/  UMOV UR13, 0x400 ;  /* 0x00000400000d7882 */ /* 0x000fe20000000000 */
[----:B------:R-:W-:-:S06]  /*3170*/  NOP ;  /* 0x0000000000007918 */ /* 0x000fcc0000000000 */
[----:B------:R-:W-:Y:S06]  /*3180*/  BAR.ARV 0x6, 0xa0 ;  /* 0x0182800000007b1d */ /* 0x000fec0000002000 */
[----:B------:R-:W4:Y:S01]  /*3190*/  LDCU UR5, c[0x0][0x38c] ;  /* 0x00007180ff0577ac */ /* 0x000f220008000800 */
[----:B------:R-:W-:Y:S01]  /*31a0*/  LOP3.LUT R2, R2, 0xffff, RZ, 0xc0, !PT ;  /* 0x0000ffff02027812 */ /* 0x000fe200078ec0ff */
[----:B------:R-:W-:Y:S01]  /*31b0*/  IMAD.MOV.U32 R11, RZ, RZ, 0x1 ;  /* 0x00000001ff0b7424 */ /* 0x000fe200078e00ff */
[----:B------:R-:W-:Y:S01]  /*31c0*/  CS2R R8, SRZ ;  /* 0x0000000000087805 */ /* 0x000fe2000001ff00 */
[----:B------:R-:W1:Y:S01]  /*31d0*/  LDCU UR8, c[0x0][0x38c] ;  /* 0x00007180ff0877ac */ /* 0x000e620008000800 */
[----:B------:R-:W-:Y:S01]  /*31e0*/  R2UR UR15, R2 ;  /* 0x00000000020f72ca */ /* 0x000fe200000e0000 */
[----:B------:R-:W-:Y:S01]  /*31f0*/  IMAD.MOV.U32 R10, RZ, RZ, RZ ;  /* 0x000000ffff0a7224 */ /* 0x000fe200078e00ff */
[----:B------:R-:W-:Y:S01]  /*3200*/  UMOV UR18, URZ ;  /* 0x000000ff00127c82 */ /* 0x000fe20008000000 */
[----:B------:R-:W-:Y:S01]  /*3210*/  UMOV UR10, URZ ;  /* 0x000000ff000a7c82 */ /* 0x000fe20008000000 */
[----:B---3--:R-:W-:Y:S01]  /*3220*/  ULEA UR13, UR4, UR13, 0x18 ;  /* 0x0000000d040d7291 */ /* 0x008fe2000f8ec0ff */
[----:B------:R-:W-:Y:S01]  /*3230*/  UMOV UR20, 0x0 ;  /* 0x0000000000147882 */ /* 0x000fe20000000000 */
[----:B------:R-:W-:-:S02]  /*3240*/  UMOV UR21, 0x4200490 ;  /* 0x0420049000157882 */ /* 0x000fc40000000000 */
[----:B------:R-:W-:Y:S02]  /*3250*/  UIADD3 UR6, UPT, UPT, UR13, 0x4400, URZ ;  /* 0x000044000d067890 */ /* 0x000fe4000fffe0ff */
[----:B------:R-:W-:Y:S02]  /*3260*/  UIADD3 UR7, UPT, UPT, UR13, 0x5c00, URZ ;  /* 0x00005c000d077890 */ /* 0x000fe4000fffe0ff */
[----:B----4-:R-:W-:Y:S01]  /*3270*/  UIADD3 UR5, UPT, UPT, UR5, 0x1f, URZ ;  /* 0x0000001f05057890 */ /* 0x010fe2000fffe0ff */
[----:B--2---:R-:W2:Y:S01]  /*3280*/  LDS R0, [UR13+0x110] ;  /* 0x0001100dff007984 */ /* 0x004ea20008000800 */
[----:B------:R-:W-:Y:S02]  /*3290*/  USHF.R.U32.HI UR6, URZ, 0x4, UR6 ;  /* 0x00000004ff067899 */ /* 0x000fe40008011606 */
[----:B------:R-:W-:Y:S02]  /*32a0*/  USHF.R.S32.HI UR4, URZ, 0x1f, UR5 ;  /* 0x0000001fff047899 */ /* 0x000fe40008011405 */
[----:B------:R-:W-:-:S02]  /*32b0*/  ULOP3.LUT UR6, UR6, 0x3fff, URZ, 0xc0, !UPT ;  /* 0x00003fff06067892 */ /* 0x000fc4000f8ec0ff */
[----:B------:R-:W-:Y:S02]  /*32c0*/  ULEA.HI UR4, UR4, UR5, URZ, 0x5 ;  /* 0x0000000504047291 */ /* 0x000fe4000f8f28ff */
[----:B------:R-:W-:Y:S02]  /*32d0*/  USHF.R.U32.HI UR5, URZ, 0x4, UR7 ;  /* 0x00000004ff057899 */ /* 0x000fe40008011607 */
[----:B------:R-:W-:Y:S02]  /*32e0*/  USHF.R.S32.HI UR22, URZ, 0x5, UR4 ;  /* 0x00000005ff167899 */ /* 0x000fe40008011404 */
[----:B------:R-:W-:Y:S02]  /*32f0*/  ULOP3.LUT UR5, UR5, 0x3fff, URZ, 0xc0, !UPT ;  /* 0x00003fff05057892 */ /* 0x000fe4000f8ec0ff */
[----:B------:R-:W-:Y:S02]  /*3300*/  UISETP.LT.AND UP0, UPT, UR22, 0x1, UPT ;  /* 0x000000011600788c */ /* 0x000fe4000bf01270 */
[----:B------:R-:W-:-:S02]  /*3310*/  ULOP3.LUT UR16, UR6, 0x10000, URZ, 0xfc, !UPT ;  /* 0x0001000006107892 */ /* 0x000fc4000f8efcff */
[----:B------:R-:W-:Y:S02]  /*3320*/  USEL UR23, UR22, 0x1, !UP0 ;  /* 0x0000000116177887 */ /* 0x000fe4000c000000 */
[----:B------:R-:W-:Y:S02]  /*3330*/  ULOP3.LUT UR17, UR5, 0x10000, URZ, 0xfc, !UPT ;  /* 0x0001000005117892 */ /* 0x000fe4000f8efcff */
[----:B------:R-:W-:Y:S02]  /*3340*/  UIADD3 UR23, UPT, UPT, -UR23, URZ, URZ ;  /* 0x000000ff17177290 */ /* 0x000fe4000fffe1ff */
[----:B-1----:R-:W-:Y:S01]  /*3350*/  UISETP.GE.AND UP4, UPT, UR8, 0x1, UPT ;  /* 0x000000010800788c */ /* 0x002fe2000bf86270 */
[----:B--2---:R-:W-:-:S15]  /*3360*/  R2UR UR24, R0 ;  /* 0x00000000001872ca */ /* 0x004fde00000e0000 */
.L_x_65:
[----:B------:R-:W-:Y:S02]  /*3370*/  LEA R0, R10, UR13, 0x3 ;  /* 0x0000000d0a007c11 */ /* 0x000fe4000f8e18ff */
[----:B------:R-:W-:Y:S02]  /*3380*/  SHF.L.U32 R5, R9, 0x1f, RZ ;  /* 0x0000001f09057819 */ /* 0x000fe400000006ff */
[----:B------:R-:W-:Y:S01]  /*3390*/  PLOP3.LUT P0, PT, PT, PT, UP4, 0x80, 0x8 ;  /* 0x000000000008781c */ /* 0x000fe20003f0f048 */
[----:B------:R-:W-:Y:S01]  /*33a0*/  VIADD R3, R0, 0x70 ;  /* 0x0000007000037836 */ /* 0x000fe20000000000 */
[----:B-1----:R-:W1:Y:S02]  /*33b0*/  SYNCS.PHASECHK.TRANS64.TRYWAIT P1, [R0+URZ+0x60], R5 ;  /* 0x00006005000075a7 */ /* 0x002e6400080211ff */
[----:B-1-3--:R-:W-:Y:S09]  /*33c0*/  @!P1 BRA `(.L_x_59) ;  /* 0x0000004400d49947 */ /* 0x00aff20003800000 */
.L_x_124:
[----:B------:R-:W-:Y:S01]  /*33d0*/  LEA R4, R10, UR13, 0x4 ;  /* 0x0000000d0a047c11 */ /* 0x000fe2000f8e20ff */
[----:B------:R-:W-:Y:S01]  /*33e0*/  @UP4 ULEA UR4, UR10, UR13, 0x3 ;  /* 0x0000000d0a044291 */ /* 0x000fe2000f8e18ff */
[----:B------:R-:W-:Y:S01]  /*33f0*/  PLOP3.LUT P2, PT, PT, PT, PT, 0x80, 0x8 ;  /* 0x000000000008781c */ /* 0x000fe20003f4f070 */
[----:B------:R-:W-:Y:S01]  /*3400*/  ULEA UR19, UR18, UR13, 0x3 ;  /* 0x0000000d12137291 */ /* 0x000fe2000f8e18ff */
[----:B------:R-:W-:Y:S02]  /*3410*/  PRMT R3, RZ, 0x654, R3 ;  /* 0x00000654ff037816 */ /* 0x000fe40000000003 */
[----:B-1----:R-:W1:Y:S01]  /*3420*/  LDS.128 R4, [R4+0xf0] ;  /* 0x0000f00004047984 */ /* 0x002e620000000c00 */
[----:B------:R-:W-:Y:S02]  /*3430*/  @P0 SHF.L.U32 R2, R8, 0x1f, RZ ;  /* 0x0000001f08020819 */ /* 0x000fe400000006ff */
[----:B------:R-:W-:Y:S01]  /*3440*/  SHF.L.U32 R0, R11, 0x1f, RZ ;  /* 0x0000001f0b007819 */ /* 0x000fe200000006ff */
[----:B------:R-:W-:Y:S01]  /*3450*/  @!PT LDS RZ, [RZ] ;  /* 0x00000000fffff984 */ /* 0x000fe20000000800 */
[----:B------:R-:W-:Y:S01]  /*3460*/  @!PT LDS RZ, [RZ] ;  /* 0x00000000fffff984 */ /* 0x000fe20000000800 */
[----:B------:R-:W-:Y:S01]  /*3470*/  @!PT LDS RZ, [RZ] ;  /* 0x00000000fffff984 */ /* 0x000fe20000000800 */
[----:B------:R-:W-:Y:S01]  /*3480*/  @!PT LDS RZ, [RZ] ;  /* 0x00000000fffff984 */ /* 0x000fe20000000800 */
[----:B------:R2:W-:Y:S06]  /*3490*/  MEMBAR.ALL.CTA ;  /* 0x0000000000007992 */ /* 0x0005ec0000008000 */
[----:B--2---:R-:W2:Y:S02]  /*34a0*/  FENCE.VIEW.ASYNC.S ;  /* 0x00000000000073c6 */ /* 0x004ea40000000000 */
[----:B--2---:R2:W-:Y:S01]  /*34b0*/  SYNCS.ARRIVE.TRANS64.RED.A1T0 RZ, [R3+URZ], RZ ;  /* 0x000000ff03ff79a7 */ /* 0x0045e200081004ff */
[----:B------:R2:W3:Y:S01]  /*34c0*/  @P0 SYNCS.PHASECHK.TRANS64.TRYWAIT P2, [UR4], R2 ;  /* 0x00000002ff0005a7 */ /* 0x0004e20008041104 */
[----:B-1----:R-:W-:Y:S01]  /*34d0*/  LOP3.LUT P1, RZ, R6, 0x1, RZ, 0xc0, !PT ;  /* 0x0000000106ff7812 */ /* 0x002fe2000782c0ff */
[----:B------:R-:W1:Y:S02]  /*34e0*/  SYNCS.PHASECHK.TRANS64.TRYWAIT P0, [UR19+0xa0], R0 ;  /* 0x0000a000ff0075a7 */ /* 0x000e640008001113 */
[----:B-123--:R-:W-:Y:S10]  /*34f0*/  @!P0 BRA `(.L_x_60) ;  /* 0x00000044009c8947 */ /* 0x00eff40003800000 */
.L_x_126:
[----:B------:R-:W-:Y:S01]  /*3500*/  IADD3 R10, PT, PT, R10, 0x1, RZ ;  /* 0x000000010a0a7810 */ /* 0x000fe20007ffe0ff */
[----:B------:R-:W-:Y:S06]  /*3510*/  BRA.U !UP4, `(.L_x_61) ;  /* 0x000000010ca07547 */ /* 0x000fec000b800000 */
[----:B------:R-:W-:Y:S02]  /*3520*/  ULEA.HI UR4, UR18, UR18, URZ, 0x1 ;  /* 0x0000001212047291 */ /* 0x000fe4000f8f08ff */
[----:B------:R-:W-:Y:S02]  /*3530*/  UPLOP3.LUT UP2, UPT, UPT, UPT, UPT, 0x40, 0x4 ;  /* 0x000000000004789c */ /* 0x000fe40003f4e870 */
[----:B------:R-:W-:Y:S02]  /*3540*/  USHF.L.U32 UR5, UR4, 0x6, URZ ;  /* 0x0000000604057899 */ /* 0x000fe400080006ff */
[----:B------:R-:W-:Y:S02]  /*3550*/  ULOP3.LUT UR14, UR4, 0xffe, URZ, 0xc0, !UPT ;  /* 0x00000ffe040e7892 */ /* 0x000fe4000f8ec0ff */
[----:B------:R-:W-:Y:S02]  /*3560*/  ULOP3.LUT UR4, UR5, 0xffffff80, URZ, 0xc0, !UPT ;  /* 0xffffff8005047892 */ /* 0x000fe4000f8ec0ff */
[----:B------:R-:W-:-:S02]  /*3570*/  UIADD3 UR14, UPT, UPT, -UR14, UR18, URZ ;  /* 0x000000120e0e7290 */ /* 0x000fc4000fffe1ff */
[----:B------:R-:W-:Y:S01]  /*3580*/  UIADD3 UR4, UPT, UPT, UR24, UR4, URZ ;  /* 0x0000000418047290 */ /* 0x000fe2000fffe0ff */
[----:B------:R-:W-:Y:S01]  /*3590*/  UMOV UR12, UR23 ;  /* 0x00000017000c7c82 */ /* 0x000fe20008000000 */
[----:B------:R-:W-:Y:S02]  /*35a0*/  UMOV UR11, UR22 ;  /* 0x00000016000b7c82 */ /* 0x000fe40008000000 */
[----:B------:R-:W-:Y:S01]  /*35b0*/  ULEA UR14, UR14, UR4, 0x14 ;  /* 0x000000040e0e7291 */ /* 0x000fe2000f8ea0ff */
[----:B------:R-:W-:-:S11]  /*35c0*/  UMOV UR5, UR10 ;  /* 0x0000000a00057c82 */ /* 0x000fd60008000000 */
.L_x_64:
[----:B------:R-:W-:Y:S02]  /*35d0*/  UIADD3 UR12, UPT, UPT, UR12, 0x1, URZ ;  /* 0x000000010c0c7890 */ /* 0x000fe4000fffe0ff */
[----:B--2---:R-:W-:Y:S02]  /*35e0*/  ULEA UR6, UR5, UR13, 0x3 ;  /* 0x0000000d05067291 */ /* 0x004fe4000f8e18ff */
[----:B------:R-:W-:Y:S01]  /*35f0*/  UISETP.NE.AND UP3, UPT, UR12, URZ, UPT ;  /* 0x000000ff0c00728c */ /* 0x000fe2000bf65270 */
[----:B---3--:R-:W-:Y:S10]  /*3600*/  @P2 BRA `(.L_x_62) ;  /* 0x00000000000c2947 */ /* 0x008ff40003800000 */
[----:B-1----:R-:W-:Y:S04]  /*3610*/  SHF.L.U32 R3, R8, 0x1f, RZ ;  /* 0x0000001f08037819 */ /* 0x002fe800000006ff */
[----:B------:R-:W1:Y:S02]  /*3620*/  SYNCS.PHASECHK.TRANS64.TRYWAIT P0, [UR6], R3 ;  /* 0x00000003ff0075a7 */ /* 0x000e640008001106 */
[----:B-1----:R-:W-:Y:S05]  /*3630*/  @!P0 BRA `(.L_x_63) ;  /* 0x0000004400648947 */ /* 0x002fea0003800000 */
.L_x_62:
[----:B------:R-:W-:Y:S01]  /*3640*/  UISETP.NE.AND UP0, UPT, UR11, 0x1, UPT ;  /* 0x000000010b00788c */ /* 0x000fe2000bf05270 */
[----:B------:R-:W-:Y:S01]  /*3650*/  PLOP3.LUT P2, PT, PT, PT, PT, 0x80, 0x8 ;  /* 0x000000000008781c */ /* 0x000fe20003f4f070 */
[----:B------:R-:W-:Y:S02]  /*3660*/  UIADD3 UR4, UPT, UPT, UR5, 0x1, URZ ;  /* 0x0000000105047890 */ /* 0x000fe4000fffe0ff */
[----:B------:R-:W-:Y:S02]  /*3670*/  ULEA UR8, UR5, UR17, 0x8 ;  /* 0x0000001105087291 */ /* 0x000fe4000f8e40ff */
[----:B------:R-:W-:Y:S01]  /*3680*/  UISETP.NE.AND UP1, UPT, UR4, 0x3, UPT ;  /* 0x000000030400788c */ /* 0x000fe2000bf25270 */
[----:B------:R-:W-:Y:S01]  /*3690*/  PLOP3.LUT P0, PT, PT, PT, UP0, 0x80, 0x8 ;  /* 0x000000000008781c */ /* 0x000fe20003f0f008 */
[----:B------:R-:W-:Y:S02]  /*36a0*/  UIADD3 UR11, UPT, UPT, UR11, -0x1, URZ ;  /* 0xffffffff0b0b7890 */ /* 0x000fe4000fffe0ff */
[----:B------:R-:W-:Y:S02]  /*36b0*/  USEL UR7, URZ, 0x1, UP1 ;  /* 0x00000001ff077887 */ /* 0x000fe40008800000 */
[----:B------:R-:W-:Y:S01]  /*36c0*/  USEL UR10, UR4, URZ, UP1 ;  /* 0x000000ff040a7287 */ /* 0x000fe20008800000 */
[----:B------:R-:W-:Y:S03]  /*36d0*/  UMOV UR9, 0xc0004010 ;  /* 0xc000401000097882 */ /* 0x000fe60000000000 */
[----:B------:R-:W-:Y:S01]  /*36e0*/  @UP0 ULEA UR4, UR10, UR13, 0x3 ;  /* 0x0000000d0a040291 */ /* 0x000fe2000f8e18ff */
[----:B------:R-:W-:Y:S01]  /*36f0*/  LOP3.LUT R8, R8, UR7, RZ, 0x3c, !PT ;  /* 0x0000000708087c12 */ /* 0x000fe2000f8e3cff */
[----:B------:R-:W-:Y:S03]  /*3700*/  UMOV UR7, 0xc0004010 ;  /* 0xc000401000077882 */ /* 0x000fe60000000000 */
[----:B-1----:R-:W-:Y:S04]  /*3710*/  @P0 SHF.L.U32 R0, R8, 0x1f, RZ ;  /* 0x0000001f08000819 */ /* 0x002fe800000006ff */
[----:B------:R2:W3:Y:S01]  /*3720*/  @P0 SYNCS.PHASECHK.TRANS64.TRYWAIT P2, [UR4], R0 ;  /* 0x00000000ff0005a7 */ /* 0x0004e20008041104 */
[----:B------:R-:W-:Y:S02]  /*3730*/  UIADD3 UR4, UPT, UPT, UR6, 0x18, URZ ;  /* 0x0000001806047890 */ /* 0x000fe4000fffe0ff */
[----:B------:R-:W-:Y:S03]  /*3740*/  ULEA UR6, UR5, UR16, 0x7 ;  /* 0x0000001005067291 */ /* 0x000fe6000f8e38ff */
[----:B------:R-:W-:Y:S06]  /*3750*/  UMOV UR5, UR10 ;  /* 0x0000000a00057c82 */ /* 0x000fec0008000000 */
[----:B------:R2:W-:Y:S01]  /*3760*/  UTCQMMA gdesc[UR6], gdesc[UR8], tmem[UR14], tmem[UR20], idesc[UR21], UP2 ;  /* 0x00ff1408060075ea */ /* 0x0005e2000900030e */
[----:B------:R-:W-:Y:S01]  /*3770*/  UPLOP3.LUT UP2, UPT, UPT, UPT, UPT, 0x80, 0x8 ;  /* 0x000000000008789c */ /* 0x000fe20003f4f070 */
[----:B------:R2:W-:Y:S01]  /*3780*/  UTCBAR.MULTICAST [UR4], URZ, UR15 ;  /* 0x000000ff040073e9 */ /* 0x0005e2000800080f */
[----:B------:R-:W-:Y:S09]  /*3790*/  BRA.U UP3, `(.L_x_64) ;  /* 0xfffffffd038c7547 */ /* 0x000ff2000b83ffff */
.L_x_61:
[----:B--2---:R-:W-:Y:S01]  /*37a0*/  UIADD3 UR4, UPT, UPT, UR18, 0x1, URZ ;  /* 0x0000000112047890 */ /* 0x004fe2000fffe0ff */
[C---:B------:R-:W-:Y:S01]  /*37b0*/  ISETP.NE.AND P0, PT, R10.reuse, 0x2, PT ;  /* 0x000000020a00780c */ /* 0x040fe20003f05270 */
[----:B------:R-:W-:Y:S02]  /*37c0*/  UIADD3 UR5, UPT, UPT, UR19, 0x80, URZ ;  /* 0x0000008013057890 */ /* 0x000fe4000fffe0ff */
[----:B------:R-:W-:Y:S01]  /*37d0*/  UISETP.NE.AND UP0, UPT, UR4, 0x4, UPT ;  /* 0x000000040400788c */ /* 0x000fe2000bf05270 */
[----:B-1----:R-:W-:Y:S02]  /*37e0*/  SEL R0, RZ, 0x1, P0 ;  /* 0x00000001ff007807 */ /* 0x002fe40000000000 */
[----:B------:R-:W-:Y:S01]  /*37f0*/  SEL R10, R10, RZ, P0 ;  /* 0x000000ff0a0a7207 */ /* 0x000fe20000000000 */
[----:B------:R-:W-:Y:S01]  /*3800*/  USEL UR6, URZ, 0x1, UP0 ;  /* 0x00000001ff067887 */ /* 0x000fe20008000000 */
[----:B------:R-:W-:Y:S01]  /*3810*/  LOP3.LUT R9, R9, R0, RZ, 0x3c, !PT ;  /* 0x0000000009097212 */ /* 0x000fe200078e3cff */
[----:B------:R-:W-:Y:S01]  /*3820*/  USEL UR18, UR4, URZ, UP0 ;  /* 0x000000ff04127287 */ /* 0x000fe20008000000 */
[----:B------:R1:W-:Y:S03]  /*3830*/  UTCBAR [UR5], URZ ;  /* 0x000000ff050073e9 */ /* 0x0003e600080000ff */
[----:B------:R-:W-:Y:S01]  /*3840*/  LOP3.LUT R11, R11, UR6, RZ, 0x3c, !PT ;  /* 0x000000060b0b7c12 */ /* 0x000fe2000f8e3cff */
[----:B------:R-:W-:Y:S07]  /*3850*/  @P1 BRA `(.L_x_65) ;  /* 0xfffffff800c41947 */ /* 0x000fee000383ffff */
[----:B------:R-:W2:Y:S01]  /*3860*/  S2UR UR8, SR_CgaCtaId ;  /* 0x00000000000879c3 */ /* 0x000ea20000008800 */
[----:B------:R-:W-:Y:S01]  /*3870*/  ELECT P0, URZ, PT ;  /* 0x0000000000ff782f */ /* 0x000fe20003800000 */
[----:B------:R-:W-:Y:S01]  /*3880*/  IMAD.MOV.U32 R0, RZ, RZ, 0x1 ;  /* 0x00000001ff007424 */ /* 0x000fe200078e00ff */
[----:B------:R-:W-:Y:S01]  /*3890*/  UIADD3 UR13, UPT, UPT, UR13, 0xa0, URZ ;  /* 0x000000a00d0d7890 */ /* 0x000fe2000fffe0ff */
[----:B------:R-:W-:Y:S01]  /*38a0*/  SHF.L.U32 R3, R11, 0x1f, RZ ;  /* 0x0000001f0b037819 */ /* 0x000fe200000006ff */
[----:B------:R-:W-:-:S03]  /*38b0*/  UMOV UR4, 0x40 ;  /* 0x0000004000047882 */ /* 0x000fc60000000000 */
[----:B------:R-:W-:Y:S01]  /*38c0*/  UVIRTCOUNT.DEALLOC.SMPOOL 0x80 ;  /* 0x000000800000784c */ /* 0x000fe20000000000 */
[----:B--2---:R-:W-:Y:S02]  /*38d0*/  ULEA UR8, UR8, UR4, 0x18 ;  /* 0x0000000408087291 */ /* 0x004fe4000f8ec0ff */
[----:B------:R-:W-:-:S07]  /*38e0*/  ULEA UR4, UR18, UR13, 0x3 ;  /* 0x0000000d12047291 */ /* 0x000fce000f8e18ff */
[----:B------:R2:W-:Y:S02]  /*38f0*/  @P0 STS.U8 [UR8+0x1c], R0 ;  /* 0x00001c00ff000988 */ /* 0x0005e40008000008 */
[----:B------:R-:W4:Y:S02]  /*3900*/  SYNCS.PHASECHK.TRANS64.TRYWAIT P0, [UR4], R3 ;  /* 0x00000003ff0075a7 */ /* 0x000f240008001104 */
[----:B--2-4-:R-:W-:Y:S05]  /*3910*/  @!P0 BRA `(.L_x_66) ;  /* 0x0000004000c48947 */ /* 0x014fea0003800000 */
.L_x_129:
[----:B------:R-:W-:-:S04]  /*3920*/  UIADD3 UR4, UPT, UPT, UR18, 0x1, URZ ;  /* 0x0000000112047890 */ /* 0x000fc8000fffe0ff */
[----:B------:R-:W-:-:S04]  /*3930*/  UISETP.NE.AND UP0, UPT, UR4, 0x4, UPT ;  /* 0x000000040400788c */ /* 0x000fc8000bf05270 */
[----:B------:R-:W-:Y:S02]  /*3940*/  USEL UR6, URZ, 0x1, UP0 ;  /* 0x00000001ff067887 */ /* 0x000fe40008000000 */
[----:B------:R-:W-:-:S04]  /*3950*/  USEL UR4, UR4, URZ, UP0 ;  /* 0x000000ff04047287 */ /* 0x000fc80008000000 */
[----:B-1----:R-:W-:Y:S01]  /*3960*/  ULEA UR5, UR4, UR13, 0x3 ;  /* 0x0000000d04057291 */ /* 0x002fe2000f8e18ff */
[----:B------:R-:W-:-:S04]  /*3970*/  LOP3.LUT R2, R11, UR6, RZ, 0x3c, !PT ;  /* 0x000000060b027c12 */ /* 0x000fc8000f8e3cff */
[----:B--2---:R-:W-:-:S04]  /*3980*/  SHF.L.U32 R3, R2, 0x1f, RZ ;  /* 0x0000001f02037819 */ /* 0x004fc800000006ff */
[----:B------:R-:W1:Y:S02]  /*3990*/  SYNCS.PHASECHK.TRANS64.TRYWAIT P0, [UR5], R3 ;  /* 0x00000003ff0075a7 */ /* 0x000e640008001105 */
[----:B-1----:R-:W-:Y:S05]  /*39a0*/  @!P0 BRA `(.L_x_67) ;  /* 0x0000004000b88947 */ /* 0x002fea0003800000 */
.L_x_131:
        /* <DEDUP_REMOVED lines=9> */
.L_x_133:
[----:B------:R-:W-:-:S04]  /*3a40*/  UIADD3 UR4, UPT, UPT, UR4, 0x1, URZ ;  /* 0x0000000104047890 */ /* 0x000fc8000fffe0ff */
[----:B------:R-:W-:-:S04]  /*3a50*/  UISETP.NE.AND UP0, UPT, UR4, 0x4, UPT ;  /* 0x000000040400788c */ /* 0x000fc8000bf05270 */
[----:B------:R-:W-:Y:S02]  /*3a60*/  USEL UR5, URZ, 0x1, UP0 ;  /* 0x00000001ff057887 */ /* 0x000fe40008000000 */
[----:B------:R-:W-:-:S04]  /*3a70*/  USEL UR4, UR4, URZ, UP0 ;  /* 0x000000ff04047287 */ /* 0x000fc80008000000 */
[----:B------:R-:W-:Y:S01]  /*3a80*/  ULEA UR4, UR4, UR13, 0x3 ;  /* 0x0000000d04047291 */ /* 0x000fe2000f8e18ff */
[----:B-1----:R-:W-:-:S04]  /*3a90*/  LOP3.LUT R3, R2, UR5, RZ, 0x3c, !PT ;  /* 0x0000000502037c12 */ /* 0x002fc8000f8e3cff */
[----:B------:R-:W-:-:S04]  /*3aa0*/  SHF.L.U32 R3, R3, 0x1f, RZ ;  /* 0x0000001f03037819 */ /* 0x000fc800000006ff */
[----:B------:R-:W1:Y:S02]  /*3ab0*/  SYNCS.PHASECHK.TRANS64.TRYWAIT P0, [UR4], R3 ;  /* 0x00000003ff0075a7 */ /* 0x000e640008001104 */
[----:B-1----:R-:W-:Y:S05]  /*3ac0*/  @!P0 BRA `(.L_x_69) ;  /* 0x0000004000a08947 */ /* 0x002fea0003800000 */
.L_x_135:
[----:B------:R-:W-:Y:S01]  /*3ad0*/  NOP ;  /* 0x0000000000007918 */ /* 0x000fe20000000000 */
[----:B-1----:R-:W1:Y:S01]  /*3ae0*/  LDS R0, [UR8+0x14] ;  /* 0x00001408ff007984 */ /* 0x002e620008000800 */
[----:B------:R-:W-:Y:S01]  /*3af0*/  ULOP3.LUT UR4, UR24, 0xffff, URZ, 0xc0, !UPT ;  /* 0x0000ffff18047892 */ /* 0x000fe2000f8ec0ff */
[----:B------:R-:W-:Y:S01]  /*3b00*/  UMOV UR5, 0xffff ;  /* 0x0000ffff00057882 */ /* 0x000fe20000000000 */
[----:B------:R-:W-:Y:S02]  /*3b10*/  UMOV UR6, 0x1 ;  /* 0x0000000100067882 */ /* 0x000fe40000000000 */
[----:B------:R-:W-:-:S04]  /*3b20*/  USHF.R.U32.HI UR4, URZ, 0x5, UR4 ;  /* 0x00000005ff047899 */ /* 0x000fc80008011604 */
[----:B------:R-:W-:Y:S02]  /*3b30*/  USHF.L.U32 UR5, UR5, UR4, URZ ;  /* 0x0000000405057299 */ /* 0x000fe400080006ff */
[----:B------:R-:W-:-:S04]  /*3b40*/  USHF.L.U32 UR4, UR6, UR4, URZ ;  /* 0x0000000406047299 */ /* 0x000fc800080006ff */
[----:B-1----:R-:W-:-:S04]  /*3b50*/  LOP3.LUT R0, R0, UR5, RZ, 0xc0, !PT ;  /* 0x0000000500007c12 */ /* 0x002fc8000f8ec0ff */
[----:B------:R-:W-:-:S13]  /*3b60*/  ISETP.NE.AND P0, PT, R0, UR5, PT ;  /* 0x0000000500007c0c */ /* 0x000fda000bf05270 */
[----:B------:R-:W-:Y:S05]  /*3b70*/  @P0 BRA `(.L_x_70) ;  /* 0x0000000000580947 */ /* 0x000fea0003800000 */
[----:B------:R-:W1:Y:S02]  /*3b80*/  LDS R0, [UR8+0x18] ;  /* 0x00001808ff007984 */ /* 0x000e640008000800 */
[----:B-1----:R-:W-:-:S04]  /*3b90*/  LOP3.LUT R0, R0, UR4, RZ, 0xc0, !PT ;  /* 0x0000000400007c12 */ /* 0x002fc8000f8ec0ff */
[----:B------:R-:W-:-:S13]  /*3ba0*/  ISETP.NE.AND P0, PT, R0, UR4, PT ;  /* 0x0000000400007c0c */ /* 0x000fda000bf05270 */
[----:B------:R-:W-:Y:S05]  /*3bb0*/  @P0 BRA `(.L_x_71) ;  /* 0x00000000003c0947 */ /* 0x000fea0003800000 */
[----:B------:R-:W1:Y:S01]  /*3bc0*/  S2R R2, SR_LANEID ;  /* 0x0000000000027919 */ /* 0x000e620000000000 */
[----:B------:R-:W-:Y:S01]  /*3bd0*/  ULOP3.LUT UR5, URZ, UR5, URZ, 0x33, !UPT ;  /* 0x00000005ff057292 */ /* 0x000fe2000f8e33ff */
[----:B------:R-:W-:Y:S01]  /*3be0*/  LOP3.LUT R4, RZ, UR4, RZ, 0x33, !PT ;  /* 0x00000004ff047c12 */ /* 0x000fe2000f8e33ff */
[----:B------:R-:W-:Y:S02]  /*3bf0*/  VOTEU.ANY UR4, UPT, PT ;  /* 0x0000000000047886 */ /* 0x000fe400038e0100 */
[----:B------:R-:W-:Y:S01]  /*3c00*/  UFLO.U32 UR4, UR4 ;  /* 0x00000004000472bd */ /* 0x000fe200080e0000 */
[----:B------:R-:W2:Y:S01]  /*3c10*/  REDUX UR6, R4 ;  /* 0x00000000040673c4 */ /* 0x000ea20000000000 */
[----:B------:R-:W-:-:S06]  /*3c20*/  IMAD.U32 R0, RZ, RZ, UR5 ;  /* 0x00000005ff007e24 */ /* 0x000fcc000f8e00ff */
[----:B------:R4:W-:Y:S01]  /*3c30*/  UTCATOMSWS.AND URZ, UR5 ;  /* 0x0000000500ff79e3 */ /* 0x0009e20008000000 */
[----:B------:R-:W3:Y:S01]  /*3c40*/  REDUX UR7, R0 ;  /* 0x00000000000773c4 */ /* 0x000ee20000000000 */
[----:B-1----:R-:W-:Y:S01]  /*3c50*/  ISETP.EQ.U32.AND P0, PT, R2, UR4, PT ;  /* 0x0000000402007c0c */ /* 0x002fe2000bf02070 */
[----:B--2---:R-:W-:Y:S01]  /*3c60*/  IMAD.U32 R2, RZ, RZ, UR6 ;  /* 0x00000006ff027e24 */ /* 0x004fe2000f8e00ff */
[----:B---3--:R-:W-:-:S11]  /*3c70*/  MOV R3, UR7 ;  /* 0x0000000700037c02 */ /* 0x008fd60008000f00 */
[----:B------:R4:W-:Y:S04]  /*3c80*/  @P0 ATOMS.AND RZ, [UR8+0x14], R3 ;  /* 0x00001403ffff098c */ /* 0x0009e8000a800008 */
[----:B------:R4:W-:Y:S01]  /*3c90*/  @P0 ATOMS.AND RZ, [UR8+0x18], R2 ;  /* 0x00001802ffff098c */ /* 0x0009e2000a800008 */
[----:B------:R-:W-:Y:S05]  /*3ca0*/  BRA `(.L_x_72) ;  /* 0x0000000000147947 */ /* 0x000fea0003800000 */
.L_x_71:
[----:B------:R-:W-:Y:S02]  /*3cb0*/  MOV R2, 0x3cd0 ;  /* 0x00003cd000027802 */ /* 0x000fe40000000f00 */
[----:B---3-5:R-:W-:Y:S05]  /*3cc0*/  CALL.REL.NOINC `($__internal_0_$__cuda_sm10x_tcgen05_guardrail_trap_col_being_dealloced_not_returned_by_alloc) ;  /* 0x0000004000fc7944 */ /* 0x028fea0003c00000 */
[----:B------:R-:W-:Y:S05]  /*3cd0*/  BRA `(.L_x_72) ;  /* 0x0000000000087947 */ /* 0x000fea0003800000 */
.L_x_70:
[----:B------:R-:W-:Y:S02]  /*3ce0*/  MOV R2, 0x3d00 ;  /* 0x00003d0000027802 */ /* 0x000fe40000000f00 */
[----:B---3-5:R-:W-:Y:S05]  /*3cf0*/  CALL.REL.NOINC `($__internal_2_$__cuda_sm10x_tcgen05_guardrail_trap_unallocated_columns_being_dealloced) ;  /* 0x0000004400087944 */ /* 0x028fea0003c00000 */
.L_x_72:
[----:B------:R-:W-:Y:S01]  /*3d00*/  NOP ;  /* 0x0000000000007918 */ /* 0x000fe20000000000 */
[----:B----4-:R-:W-:Y:S05]  /*3d10*/  EXIT ;  /* 0x000000000000794d */ /* 0x010fea0003800000 */
.L_x_54:
[----:B------:R-:W-:-:S09]  /*3d20*/  UISETP.NE.OR UP0, UPT, UR17, 0x3, !UP3 ;  /* 0x000000031100788c */ /* 0x000fd2000df05670 */
[----:B------:R-:W-:Y:S05]  /*3d30*/  BRA.U UP0, `(.L_x_73) ;  /* 0x0000000d00807547 */ /* 0x000fea000b800000 */
[----:B------:R-:W2:Y:S01]  /*3d40*/  S2UR UR10, SR_CgaCtaId ;  /* 0x00000000000a79c3 */ /* 0x000ea20000008800 */
[----:B------:R-:W3:Y:S01]  /*3d50*/  LDCU UR32, c[0x0][0x370] ;  /* 0x00006e00ff2077ac */ /* 0x000ee20008000800 */
[----:B------:R-:W-:Y:S02]  /*3d60*/  HFMA2 R13, -RZ, RZ, 0, 0 ;  /* 0x00000000ff0d7431 */ /* 0x000fe400000001ff */
[----:B------:R-:W-:Y:S01]  /*3d70*/  IMAD.MOV.U32 R15, RZ, RZ, 0x1 ;  /* 0x00000001ff0f7424 */ /* 0x000fe200078e00ff */
[----:B------:R-:W-:Y:S01]  /*3d80*/  MOV R7, 0x1000 ;  /* 0x0000100000077802 */ /* 0x000fe20000000f00 */
[----:B------:R-:W3:Y:S01]  /*3d90*/  LDCU.128 UR28, c[0x0][0xb10] ;  /* 0x00016200ff1c77ac */ /* 0x000ee20008000c00 */
[----:B------:R-:W-:Y:S01]  /*3da0*/  IMAD.MOV.U32 R14, RZ, RZ, RZ ;  /* 0x000000ffff0e7224 */ /* 0x000fe200078e00ff */
[----:B------:R-:W4:Y:S01]  /*3db0*/  LDC.64 R16, c[0x0][0x348] ;  /* 0x0000d200ff107b82 */ /* 0x000f220000000a00 */
[----:B------:R-:W1:Y:S01]  /*3dc0*/  LDCU UR27, c[0x0][0x374] ;  /* 0x00006e80ff1b77ac */ /* 0x000e620008000800 */
[----:B------:R-:W2:Y:S06]  /*3dd0*/  LDCU UR15, c[0x0][0xb0c] ;  /* 0x00016180ff0f77ac */ /* 0x000eac0008000800 */
[----:B------:R-:W4:Y:S01]  /*3de0*/  LDC.64 R2, c[0x0][0x888] ;  /* 0x00022200ff027b82 */ /* 0x000f220000000a00 */
[----:B------:R-:W2:Y:S01]  /*3df0*/  LDCU UR39, c[0x0][0xb20] ;  /* 0x00016400ff2777ac */ /* 0x000ea20008000800 */
[----:B------:R-:W2:Y:S06]  /*3e00*/  LDCU UR4, c[0x0][0xb30] ;  /* 0x00016600ff0477ac */ /* 0x000eac0008000800 */
[----:B------:R-:W4:Y:S01]  /*3e10*/  LDC.64 R4, c[0x0][0x890] ;  /* 0x00022400ff047b82 */ /* 0x000f220000000a00 */
[----:B------:R-:W-:Y:S01]  /*3e20*/  UMOV UR21, 0x400 ;  /* 0x0000040000157882 */ /* 0x000fe20000000000 */
[----:B---3--:R-:W-:-:S02]  /*3e30*/  UIMAD.WIDE.U32 UR6, UR32, UR28, URZ ;  /* 0x0000001c200672a5 */ /* 0x008fc4000f8e00ff */
[----:B-1----:R-:W-:Y:S02]  /*3e40*/  UIMAD.WIDE.U32 UR8, UR27, UR31, URZ ;  /* 0x0000001f1b0872a5 */ /* 0x002fe4000f8e00ff */
[----:B--2---:R-:W-:Y:S02]  /*3e50*/  ULEA UR21, UR10, UR21, 0x18 ;  /* 0x000000150a157291 */ /* 0x004fe4000f8ec0ff */
[----:B------:R-:W-:Y:S02]  /*3e60*/  UPLOP3.LUT UP3, UPT, UPT, UPT, UPT, 0x40, 0x4 ;  /* 0x000000000004789c */ /* 0x000fe40003f6e870 */
[----:B------:R-:W-:Y:S02]  /*3e70*/  UIADD3 UR33, UPT, UPT, UR21, 0x38, URZ ;  /* 0x0000003815217890 */ /* 0x000fe4000fffe0ff */
[----:B------:R-:W-:Y:S01]  /*3e80*/  UIADD3 UR17, UPT, UPT, UR21, 0x30, URZ ;  /* 0x0000003015117890 */ /* 0x000fe2000fffe0ff */
[----:B------:R-:W-:Y:S01]  /*3e90*/  UMOV UR6, UR7 ;  /* 0x0000000700067c82 */ /* 0x000fe20008000000 */
[----:B------:R-:W-:Y:S01]  /*3ea0*/  UMOV UR35, UR9 ;  /* 0x0000000900237c82 */ /* 0x000fe20008000000 */
[----:B------:R-:W-:-:S02]  /*3eb0*/  UISETP.GE.AND UP0, UPT, UR42, 0x1, UPT ;  /* 0x000000012a00788c */ /* 0x000fc4000bf06270 */
[----:B------:R-:W-:Y:S01]  /*3ec0*/  UISETP.NE.AND UP4, UPT, UR42, 0x1, UPT ;  /* 0x000000012a00788c */ /* 0x000fe2000bf85270 */
[----:B------:R-:W1:Y:S01]  /*3ed0*/  LDCU.64 UR22, c[0x0][0xb28] ;  /* 0x00016500ff1677ac */ /* 0x000e620008000a00 */
[----:B------:R-:W-:Y:S02]  /*3ee0*/  UISETP.NE.AND UP6, UPT, UR15, 0x1, UPT ;  /* 0x000000010f00788c */ /* 0x000fe4000bfc5270 */
[----:B------:R-:W-:Y:S02]  /*3ef0*/  UISETP.NE.AND UP5, UPT, UR30, 0x1, UPT ;  /* 0x000000011e00788c */ /* 0x000fe4000bfa5270 */
[----:B------:R-:W-:Y:S02]  /*3f00*/  UPRMT UR33, UR10, 0x654, UR33 ;  /* 0x000006540a217896 */ /* 0x000fe40008000021 */
[----:B------:R-:W-:Y:S02]  /*3f10*/  USHF.R.U32.HI UR37, URZ, UR29, UR6 ;  /* 0x0000001dff257299 */ /* 0x000fe40008011606 */
[----:B------:R-:W-:-:S02]  /*3f20*/  UPRMT UR34, UR10, 0x654, UR17 ;  /* 0x000006540a227896 */ /* 0x000fc40008000011 */
[----:B------:R-:W-:Y:S02]  /*3f30*/  USHF.R.U32.HI UR35, URZ, UR39, UR35 ;  /* 0x00000027ff237299 */ /* 0x000fe40008011623 */
[----:B------:R-:W-:-:S11]  /*3f40*/  UISETP.NE.AND UP2, UPT, UR4, 0x1, UPT ;  /* 0x000000010400788c */ /* 0x000fd6000bf45270 */
.L_x_82:
[C---:B------:R-:W-:Y:S02]  /*3f50*/  LEA R12, R14.reuse, UR21, 0x3 ;  /* 0x000000150e0c7c11 */ /* 0x040fe4000f8e18ff */
[----:B------:R-:W-:Y:S02]  /*3f60*/  SHF.L.U32 R9, R13, 0x1f, RZ ;  /* 0x0000001f0d097819 */ /* 0x000fe400000006ff */
[----:B------:R-:W-:Y:S02]  /*3f70*/  LEA R10, R14, UR21, 0x4 ;  /* 0x000000150e0a7c11 */ /* 0x000fe4000f8e20ff */
[----:B--2---:R-:W2:Y:S02]  /*3f80*/  SYNCS.PHASECHK.TRANS64.TRYWAIT P0, [R12+URZ+0x60], R9 ;  /* 0x000060090c0075a7 */ /* 0x004ea400080011ff */
[----:B--2---:R-:W-:Y:S05]  /*3f90*/  @!P0 BRA `(.L_x_74) ;  /* 0x0000003c00848947 */ /* 0x004fea0003800000 */
.L_x_136:
[----:B--2---:R-:W2:Y:S01]  /*3fa0*/  LDS.128 R8, [R10+0xf0] ;  /* 0x0000f0000a087984 */ /* 0x004ea20000000c00 */
[----:B------:R-:W-:Y:S01]  /*3fb0*/  UISETP.GE.AND UP0, UPT, UR42, 0x1, UPT ;  /* 0x000000012a00788c */ /* 0x000fe2000bf06270 */
[----:B------:R-:W-:Y:S01]  /*3fc0*/  @!PT LDS RZ, [RZ] ;  /* 0x00000000fffff984 */ /* 0x000fe20000000800 */
[----:B------:R-:W-:Y:S01]  /*3fd0*/  @!PT LDS RZ, [RZ] ;  /* 0x00000000fffff984 */ /* 0x000fe20000000800 */
[----:B------:R-:W-:Y:S01]  /*3fe0*/  @!PT LDS RZ, [RZ] ;  /* 0x00000000fffff984 */ /* 0x000fe20000000800 */
[----:B------:R-:W-:Y:S01]  /*3ff0*/  @!PT LDS RZ, [RZ] ;  /* 0x00000000fffff984 */ /* 0x000fe20000000800 */
[----:B------:R3:W-:Y:S06]  /*4000*/  MEMBAR.ALL.CTA ;  /* 0x0000000000007992 */ /* 0x0007ec0000008000 */
[----:B---3--:R-:W3:Y:S01]  /*4010*/  FENCE.VIEW.ASYNC.S ;  /* 0x00000000000073c6 */ /* 0x008ee20000000000 */
[----:B--2---:R-:W-:Y:S11]  /*4020*/  LOP3.LUT P0, RZ, R10, 0x1, RZ, 0xc0, !PT ;  /* 0x000000010aff7812 */ /* 0x004ff6000780c0ff */
[----:B------:R-:W-:Y:S02]  /*4030*/  @!UPT UIADD3 URZ, UPT, UPT, URZ, URZ, URZ ;  /* 0x000000fffffff290 */ /* 0x000fe4000fffe0ff */
[----:B---3--:R-:W-:Y:S01]  /*4040*/  VOTEU.ANY UP1, P0 ;  /* 0x0000000000ff7886 */ /* 0x008fe20000020100 */
[----:B------:R-:W-:Y:S11]  /*4050*/  PLOP3.LUT P0, PT, PT, PT, UP1, 0x80, 0x8 ;  /* 0x000000000008781c */ /* 0x000ff60003f0f018 */
[----:B------:R-:W-:Y:S02]  /*4060*/  @!UPT UIADD3 URZ, UPT, UPT, URZ, URZ, URZ ;  /* 0x000000fffffff290 */ /* 0x000fe4000fffe0ff */
[----:B------:R-:W-:Y:S02]  /*4070*/  @P0 SHF.R.U32.HI R0, RZ, 0x10, R9 ;  /* 0x00000010ff000819 */ /* 0x000fe40000011609 */
[----:B------:R-:W-:Y:S02]  /*4080*/  @P0 MOV R6, R8 ;  /* 0x0000000800060202 */ /* 0x000fe40000000f00 */
[----:B------:R-:W-:Y:S01]  /*4090*/  @P0 R2UR UR4, R0 ;  /* 0x00000000000402ca */ /* 0x000fe200000e0000 */
[----:B------:R-:W-:Y:S01]  /*40a0*/  VIADD R0, R12, 0x70 ;  /* 0x000000700c007836 */ /* 0x000fe20000000000 */
[----:B------:R-:W-:Y:S02]  /*40b0*/  @P0 LOP3.LUT R8, R9, 0xffff, RZ, 0xc0, !PT ;  /* 0x0000ffff09080812 */ /* 0x000fe400078ec0ff */
[----:B------:R-:W-:Y:S02]  /*40c0*/  @P0 R2UR UR6, R6 ;  /* 0x00000000060602ca */ /* 0x000fe400000e0000 */
[----:B------:R-:W-:Y:S02]  /*40d0*/  PRMT R0, RZ, 0x654, R0 ;  /* 0x00000654ff007816 */ /* 0x000fe40000000000 */
[----:B------:R-:W-:Y:S02]  /*40e0*/  @P0 R2UR UR5, R8 ;  /* 0x00000000080502ca */ /* 0x000fe400000e0000 */
[----:B------:R2:W-:Y:S03]  /*40f0*/  SYNCS.ARRIVE.TRANS64.RED.A1T0 RZ, [R0+URZ], RZ ;  /* 0x000000ff00ff79a7 */ /* 0x0005e600081004ff */
[----:B------:R-:W-:Y:S04]  /*4100*/  @UP1 UMOV UR26, UR4 ;  /* 0x00000004001a1c82 */ /* 0x000fe80008000000 */
[----:B------:R-:W-:Y:S04]  /*4110*/  @UP1 UMOV UR14, UR6 ;  /* 0x00000006000e1c82 */ /* 0x000fe80008000000 */
[----:B------:R-:W-:Y:S01]  /*4120*/  @UP1 UMOV UR13, UR5 ;  /* 0x00000005000d1c82 */ /* 0x000fe20008000000 */
[----:B------:R-:W-:Y:S05]  /*4130*/  BRA.U !UP0, `(.L_x_75) ;  /* 0x0000000108a47547 */ /* 0x000fea000b800000 */
[----:B------:R-:W-:Y:S02]  /*4140*/  UIMAD.WIDE.U32 UR8, UR13, UR31, URZ ;  /* 0x0000001f0d0872a5 */ /* 0x000fe4000f8e00ff */
[----:B------:R-:W-:Y:S02]  /*4150*/  UIMAD.WIDE.U32 UR10, UR14, UR28, URZ ;  /* 0x0000001c0e0a72a5 */ /* 0x000fe4000f8e00ff */
[----:B------:R-:W-:Y:S02]  /*4160*/  USEL UR4, UR27, UR35, !UP5 ;  /* 0x000000231b047287 */ /* 0x000fe4000e800000 */
[----:B------:R-:W-:Y:S02]  /*4170*/  USEL UR7, UR32, UR37, !UP6 ;  /* 0x0000002520077287 */ /* 0x000fe4000f000000 */
[----:B-1----:R-:W-:Y:S02]  /*4180*/  UIMAD.WIDE.U32 UR18, UR4, UR22, URZ ;  /* 0x00000016041272a5 */ /* 0x002fe4000f8e00ff */
[----:B------:R-:W-:Y:S01]  /*4190*/  UIMAD.WIDE.U32 UR24, UR7, UR22, URZ ;  /* 0x00000016071872a5 */ /* 0x000fe2000f8e00ff */
[----:B------:R-:W-:Y:S02]  /*41a0*/  UMOV UR5, UR9 ;  /* 0x0000000900057c82 */ /* 0x000fe40008000000 */
[----:B------:R-:W-:Y:S03]  /*41b0*/  USHF.R.U32.HI UR6, URZ, UR39, UR5 ;  /* 0x00000027ff067299 */ /* 0x000fe60008011605 */
[----:B------:R-:W-:Y:S01]  /*41c0*/  UMOV UR5, UR11 ;  /* 0x0000000b00057c82 */ /* 0x000fe20008000000 */
[----:B------:R-:W-:Y:S02]  /*41d0*/  USEL UR6, UR13, UR6, !UP5 ;  /* 0x000000060d067287 */ /* 0x000fe4000e800000 */
[----:B------:R-:W-:Y:S02]  /*41e0*/  USHF.R.U32.HI UR8, URZ, UR29, UR5 ;  /* 0x0000001dff087299 */ /* 0x000fe40008011605 */
[----:B------:R-:W-:Y:S01]  /*41f0*/  UIMAD.WIDE.U32 UR10, UR6, UR22, URZ ;  /* 0x00000016060a72a5 */ /* 0x000fe2000f8e00ff */
[----:B------:R-:W-:Y:S02]  /*4200*/  UMOV UR5, UR19 ;  /* 0x0000001300057c82 */ /* 0x000fe40008000000 */
[----:B------:R-:W-:Y:S03]  /*4210*/  @UP4 USHF.R.U32.HI UR4, URZ, UR23, UR5 ;  /* 0x00000017ff044299 */ /* 0x000fe60008011605 */
[----:B------:R-:W-:Y:S01]  /*4220*/  UMOV UR5, UR25 ;  /* 0x0000001900057c82 */ /* 0x000fe20008000000 */
[----:B------:R-:W-:Y:S02]  /*4230*/  UIMAD UR4, UR42, UR4, URZ ;  /* 0x000000042a0472a4 */ /* 0x000fe4000f8e02ff */
[----:B------:R-:W-:Y:S02]  /*4240*/  @UP4 USHF.R.U32.HI UR7, URZ, UR23, UR5 ;  /* 0x00000017ff074299 */ /* 0x000fe40008011605 */
[----:B------:R-:W-:Y:S02]  /*4250*/  USEL UR5, UR14, UR8, !UP6 ;  /* 0x000000080e057287 */ /* 0x000fe4000f000000 */
[----:B------:R-:W-:Y:S02]  /*4260*/  UIMAD UR8, UR42, UR7, URZ ;  /* 0x000000072a0872a4 */ /* 0x000fe4000f8e02ff */
[----:B------:R-:W-:Y:S03]  /*4270*/  UISETP.GE.AND UP0, UPT, UR6, UR4, UPT ;  /* 0x000000040600728c */ /* 0x000fe6000bf06270 */
[----:B------:R-:W-:Y:S01]  /*4280*/  UMOV UR4, UR11 ;  /* 0x0000000b00047c82 */ /* 0x000fe20008000000 */
[----:B------:R-:W-:Y:S02]  /*4290*/  UISETP.GE.OR UP0, UPT, UR5, UR8, UP0 ;  /* 0x000000080500728c */ /* 0x000fe40008706670 */
[----:B------:R-:W-:Y:S02]  /*42a0*/  USHF.R.U32.HI UR4, URZ, UR23, UR4 ;  /* 0x00000017ff047299 */ /* 0x000fe40008011604 */
[----:B------:R-:W-:Y:S02]  /*42b0*/  UIMAD.WIDE.U32 UR8, UR5, UR22, URZ ;  /* 0x00000016050872a5 */ /* 0x000fe4000f8e00ff */
[----:B------:R-:W-:Y:S04]  /*42c0*/  USEL UR10, UR6, UR4, !UP4 ;  /* 0x00000004060a7287 */ /* 0x000fe8000e000000 */
[----:B------:R-:W-:Y:S01]  /*42d0*/  UIADD3 UR11, UPT, UPT, -UR10, URZ, URZ ;  /* 0x000000ff0a0b7290 */ /* 0x000fe2000fffe1ff */
[----:B------:R-:W-:Y:S02]  /*42e0*/  @!UP0 UMOV UR4, UR9 ;  /* 0x0000000900048c82 */ /* 0x000fe40008000000 */
[----:B------:R-:W-:Y:S02]  /*42f0*/  @!UP0 USHF.R.U32.HI UR4, URZ, UR23, UR4 ;  /* 0x00000017ff048299 */ /* 0x000fe40008011604 */
[----:B------:R-:W-:Y:S02]  /*4300*/  UIMAD UR8, UR42, UR11, UR6 ;  /* 0x0000000b2a0872a4 */ /* 0x000fe4000f8e0206 */
[----:B------:R-:W-:Y:S04]  /*4310*/  @!UP0 USEL UR4, UR5, UR4, !UP4 ;  /* 0x0000000405048287 */ /* 0x000fe8000e000000 */
[----:B------:R-:W-:Y:S02]  /*4320*/  @!UP0 UIMAD UR8, UR7, UR8, UR4 ;  /* 0x00000008070882a4 */ /* 0x000fe4000f8e0204 */
[----:B------:R-:W-:Y:S02]  /*4330*/  @!UP0 UIADD3 UR9, UPT, UPT, UR10, -UR4, URZ ;  /* 0x800000040a098290 */ /* 0x000fe4000fffe0ff */
[----:B------:R-:W-:Y:S02]  /*4340*/  UIADD3 UR4, UPT, UPT, -UR5, URZ, URZ ;  /* 0x000000ff05047290 */ /* 0x000fe4000fffe1ff */
[----:B------:R-:W-:Y:S02]  /*4350*/  UIADD3 UR7, UPT, UPT, -UR6, URZ, URZ ;  /* 0x000000ff06077290 */ /* 0x000fe4000fffe1ff */
[----:B------:R-:W-:Y:S02]  /*4360*/  @!UP0 UIMAD UR6, UR9, UR42, UR5 ;  /* 0x0000002a090682a4 */ /* 0x000fe4000f8e0205 */
[----:B------:R-:W-:Y:S02]  /*4370*/  UIMAD UR14, UR15, UR4, UR14 ;  /* 0x000000040f0e72a4 */ /* 0x000fe4000f8e020e */
[----:B------:R-:W-:Y:S01]  /*4380*/  UIMAD UR13, UR30, UR7, UR13 ;  /* 0x000000071e0d72a4 */ /* 0x000fe2000f8e020d */
[----:B------:R-:W-:Y:S02]  /*4390*/  @!UP0 UMOV UR5, UR8 ;  /* 0x0000000800058c82 */ /* 0x000fe40008000000 */
[----:B------:R-:W-:Y:S02]  /*43a0*/  UIMAD UR14, UR5, UR15, UR14 ;  /* 0x0000000f050e72a4 */ /* 0x000fe4000f8e020e */
[----:B------:R-:W-:Y:S11]  /*43b0*/  UIMAD UR13, UR6, UR30, UR13 ;  /* 0x0000001e060d72a4 */ /* 0x000ff6000f8e020d */
[----:B------:R-:W-:Y:S01]  /*43c0*/  @!UPT UIADD3 URZ, UPT, UPT, URZ, URZ, URZ ;  /* 0x000000fffffff290 */ /* 0x000fe2000fffe0ff */
.L_x_75:
[----:B------:R-:W3:Y:S01]  /*43d0*/  @!UP2 LDCU.128 UR8, c[0x0][0xb10] ;  /* 0x00016200ff08a7ac */ /* 0x000ee20008000c00 */
[C---:B----4-:R-:W-:Y:S02]  /*43e0*/  ISETP.NE.U32.AND P1, PT, R4.reuse, RZ, PT ;  /* 0x000000ff0400720c */ /* 0x050fe40003f25070 */
[----:B------:R-:W-:Y:S02]  /*43f0*/  ISETP.NE.U32.AND P0, PT, R4, RZ, PT ;  /* 0x000000ff0400720c */ /* 0x000fe40003f05070 */
[C---:B------:R-:W-:Y:S02]  /*4400*/  ISETP.NE.AND.EX P1, PT, R5.reuse, RZ, PT, P1 ;  /* 0x000000ff0500720c */ /* 0x040fe40003f25310 */
[----:B------:R-:W-:Y:S01]  /*4410*/  ISETP.NE.AND.EX P0, PT, R5, RZ, PT, P0 ;  /* 0x000000ff0500720c */ /* 0x000fe20003f05300 */
[----:B------:R-:W4:Y:S01]  /*4420*/  @!UP2 LDCU UR5, c[0x0][0xb0c] ;  /* 0x00016180ff05a7ac */ /* 0x000f220008000800 */
[----:B------:R-:W-:Y:S01]  /*4430*/  SHF.L.U32 R9, R15, 0x1f, RZ ;  /* 0x0000001f0f097819 */ /* 0x000fe200000006ff */
[----:B------:R-:W-:Y:S02]  /*4440*/  USHF.L.U32 UR19, UR16, 0x6, URZ ;  /* 0x0000000610137899 */ /* 0x000fe400080006ff */
[----:B------:R-:W-:Y:S02]  /*4450*/  USHF.L.U32 UR18, UR20, 0x7, URZ ;  /* 0x0000000714127899 */ /* 0x000fe400080006ff */
[----:B---3--:R-:W-:Y:S07]  /*4460*/  UIMAD.WIDE.U32 UR6, UR14, UR8, URZ ;  /* 0x000000080e0672a5 */ /* 0x008fee000f8e00ff */
[----:B------:R-:W-:Y:S01]  /*4470*/  @!UP2 UMOV UR4, UR7 ;  /* 0x000000070004ac82 */ /* 0x000fe20008000000 */
[----:B----4-:R-:W-:Y:S02]  /*4480*/  @!UP2 UISETP.NE.AND UP0, UPT, UR5, 0x1, UPT ;  /* 0x000000010500a88c */ /* 0x010fe4000bf05270 */
[----:B------:R-:W-:Y:S02]  /*4490*/  @!UP2 USHF.R.U32.HI UR4, URZ, UR9, UR4 ;  /* 0x00000009ff04a299 */ /* 0x000fe40008011604 */
[----:B------:R-:W-:Y:S02]  /*44a0*/  UIMAD.WIDE.U32 UR6, UR13, UR11, URZ ;  /* 0x0000000b0d0672a5 */ /* 0x000fe4000f8e00ff */
[----:B------:R-:W-:Y:S02]  /*44b0*/  @!UP2 USEL UR8, UR14, UR4, !UP0 ;  /* 0x000000040e08a287 */ /* 0x000fe4000c000000 */
[----:B------:R-:W-:Y:S03]  /*44c0*/  @!UP2 UISETP.NE.AND UP0, UPT, UR10, 0x1, UPT ;  /* 0x000000010a00a88c */ /* 0x000fe6000bf05270 */
[----:B------:R-:W-:Y:S02]  /*44d0*/  @!UP2 UMOV UR6, UR7 ;  /* 0x000000070006ac82 */ /* 0x000fe40008000000 */
[----:B------:R-:W3:Y:S02]  /*44e0*/  @!UP2 LDCU UR4, c[0x0][0xb20] ;  /* 0x00016400ff04a7ac */ /* 0x000ee40008000800 */
[----:B---3--:R-:W-:Y:S04]  /*44f0*/  @!UP2 USHF.R.U32.HI UR6, URZ, UR4, UR6 ;  /* 0x00000004ff06a299 */ /* 0x008fe80008011606 */
[----:B------:R-:W-:Y:S04]  /*4500*/  @!UP2 USEL UR6, UR13, UR6, !UP0 ;  /* 0x000000060d06a287 */ /* 0x000fe8000c000000 */
[----:B------:R-:W-:Y:S02]  /*4510*/  @!UP2 UIADD3 UR4, UPT, UPT, -UR8, UR6, URZ ;  /* 0x000000060804a290 */ /* 0x000fe4000fffe1ff */
[----:B------:R-:W-:Y:S02]  /*4520*/  @!UP2 UIADD3 UR6, UPT, UPT, UR8, -UR6, URZ ;  /* 0x800000060806a290 */ /* 0x000fe4000fffe0ff */
[----:B------:R-:W-:Y:S02]  /*4530*/  @!UP2 UIMAD UR14, UR4, UR5, UR14 ;  /* 0x00000005040ea2a4 */ /* 0x000fe4000f8e020e */
[----:B------:R-:W-:Y:S01]  /*4540*/  @!UP2 UIMAD UR13, UR6, UR10, UR13 ;  /* 0x0000000a060da2a4 */ /* 0x000fe2000f8e020d */
[----:B------:R-:W-:Y:S11]  /*4550*/  BRA.U UP3, `(.L_x_76) ;  /* 0x0000000103107547 */ /* 0x000ff6000b800000 */
[----:B--2---:R-:W-:Y:S04]  /*4560*/  MOV R0, UR38 ;  /* 0x0000002600007c02 */ /* 0x004fe80008000f00 */
[----:B------:R-:W-:Y:S04]  /*4570*/  SHF.L.U32 R11, R0, 0x1f, RZ ;  /* 0x0000001f000b7819 */ /* 0x000fe800000006ff */
[----:B------:R-:W2:Y:S02]  /*4580*/  SYNCS.PHASECHK.TRANS64.TRYWAIT P2, [UR21+0x58], R11 ;  /* 0x0000580bff0075a7 */ /* 0x000ea40008041115 */
[----:B--2---:R-:W-:Y:S05]  /*4590*/  @!P2 BRA `(.L_x_77) ;  /* 0x000000380018a947 */ /* 0x004fea0003800000 */
.L_x_76:
[----:B------:R-:W-:Y:S05]  /*45a0*/  @!P1 BRA `(.L_x_78) ;  /* 0x0000000000309947 */ /* 0x000fea0003800000 */
[----:B------:R-:W-:Y:S01]  /*45b0*/  ISETP.NE.U32.AND P1, PT, R2, RZ, PT ;  /* 0x000000ff0200720c */ /* 0x000fe20003f25070 */
[----:B------:R-:W3:Y:S01]  /*45c0*/  LDCU.64 UR4, c[0x0][0x358] ;  /* 0x00006b00ff0477ac */ /* 0x000ee20008000a00 */
[----:B------:R-:W-:Y:S02]  /*45d0*/  IMAD.MOV.U32 R84, RZ, RZ, 0x1 ;  /* 0x00000001ff547424 */ /* 0x000fe400078e00ff */
[----:B------:R-:W-:Y:S11]  /*45e0*/  ISETP.NE.AND.EX P1, PT, R3, RZ, PT, P1 ;  /* 0x000000ff0300720c */ /* 0x000ff60003f25310 */
[----:B------:R-:W-:Y:S02]  /*45f0*/  @!UPT UIADD3 URZ, UPT, UPT, URZ, URZ, URZ ;  /* 0x000000fffffff290 */ /* 0x000fe4000fffe0ff */
[----:B--2---:R-:W2:Y:S01]  /*4600*/  @P1 LDC.64 R10, c[0x0][0x888] ;  /* 0x00022200ff0a1b82 */ /* 0x004ea20000000a00 */
[----:B------:R-:W-:Y:S04]  /*4610*/  @P1 IMAD R0, R4, UR36, RZ ;  /* 0x0000002404001c24 */ /* 0x000fe8000f8e02ff */
[----:B--2---:R-:W-:Y:S04]  /*4620*/  @P1 IMAD.WIDE R10, R0, 0x4, R10 ;  /* 0x00000004000a1825 */ /* 0x004fe800078e020a */
[----:B------:R-:W-:Y:S01]  /*4630*/  HFMA2 R0, -RZ, RZ, 0, 5.9604644775390625e-08 ;  /* 0x00000001ff007431 */ /* 0x000fe200000001ff */
[----:B---3-5:R3:W5:Y:S04]  /*4640*/  @P1 LDG.E R41, desc[UR4][R10.64] ;  /* 0x000000040a291981 */ /* 0x028768000c1e1900 */
[----:B------:R-:W-:Y:S01]  /*4650*/  @!P1 PRMT R84, R0, 0x7610, R84 ;  /* 0x0000761000549816 */ /* 0x000fe20000000054 */
[----:B---3--:R-:W4:Y:S06]  /*4660*/  @!P1 LDC R41, c[0x0][0x880] ;  /* 0x00022000ff299b82 */ /* 0x008f2c0000000800 */
.L_x_78:
[----:B----45:R-:W-:Y:S01]  /*4670*/  @!P0 FSETP.EQ.AND P1, PT, R41, RZ, PT ;  /* 0x000000ff2900820b */ /* 0x030fe20003f22000 */
[----:B------:R-:W-:Y:S01]  /*4680*/  @!UPT UIADD3 URZ, UPT, UPT, URZ, URZ, URZ ;  /* 0x000000fffffff290 */ /* 0x000fe2000fffe0ff */
[----:B------:R-:W-:Y:S11]  /*4690*/  @!P0 BRA `(.L_x_79) ;  /* 0x0000000000188947 */ /* 0x000ff60003800000 */
[----:B------:R-:W-:Y:S02]  /*46a0*/  LOP3.LUT P0, RZ, R84, 0xff, RZ, 0xc0, !PT ;  /* 0x000000ff54ff7812 */ /* 0x000fe4000780c0ff */
[----:B------:R-:W-:Y:S04]  /*46b0*/  ISETP.NE.U32.AND P1, PT, R2, RZ, PT ;  /* 0x000000ff0200720c */ /* 0x000fe80003f25070 */
[----:B------:R-:W-:Y:S04]  /*46c0*/  ISETP.NE.AND.EX P1, PT, R3, RZ, PT, P1 ;  /* 0x000000ff0300720c */ /* 0x000fe80003f25310 */
[----:B------:R-:W-:Y:S03]  /*46d0*/  PLOP3.LUT P1, PT, P1, PT, PT, 0x8, 0x80 ;  /* 0x000000000080781c */ /* 0x000fe60000f2e170 */
[----:B------:R-:W-:Y:S11]  /*46e0*/  @P0 FSETP.EQ.AND P1, PT, R41, RZ, PT ;  /* 0x000000ff2900020b */ /* 0x000ff60003f22000 */
[----:B------:R-:W-:Y:S02]  /*46f0*/  @!UPT UIADD3 URZ, UPT, UPT, URZ, URZ, URZ ;  /* 0x000000fffffff290 */ /* 0x000fe4000fffe0ff */
.L_x_79:
[----:B------:R-:W3:Y:S01]  /*4700*/  SYNCS.PHASECHK.TRANS64.TRYWAIT P2, [UR21+0x40], R9 ;  /* 0x00004009ff0075a7 */ /* 0x000ee20008041115 */
[----:B------:R-:W-:Y:S04]  /*4710*/  ELECT P0, URZ, PT ;  /* 0x0000000000ff782f */ /* 0x000fe80003800000 */
[----:B------:R-:W-:Y:S11]  /*4720*/  PLOP3.LUT P1, PT, P1, P0, PT, 0xf2, 0x2f ;  /* 0x00000000002f781c */ /* 0x000ff60000f21e72 */
[----:B------:R-:W-:Y:S02]  /*4730*/  @!UPT UIADD3 URZ, UPT, UPT, URZ, URZ, URZ ;  /* 0x000000fffffff290 */ /* 0x000fe4000fffe0ff */
[----:B------:R-:W-:Y:S05]  /*4740*/  @!P1 IADD3 R8, P0, PT, R16, 0x580, RZ ;  /* 0x0000058010089810 */ /* 0x000fea0007f1e0ff */
[----:B------:R-:W-:Y:S01]  /*4750*/  @!P1 IMAD.X R6, RZ, RZ, R17, P0 ;  /* 0x000000ffff069224 */ /* 0x000fe200000e0611 */
[----:B---3--:R-:W-:Y:S07]  /*4760*/  @!P2 BRA `(.L_x_80) ;  /* 0x0000003400bca947 */ /* 0x008fee0003800000 */
.L_x_139:
[----:B------:R-:W-:Y:S01]  /*4770*/  @!P1 R2UR UR5, R8 ;  /* 0x00000000080592ca */ /* 0x000fe200000e0000 */
[----:B------:R-:W-:Y:S01]  /*4780*/  VOTEU.ALL UP0, P1 ;  /* 0x0000000000ff7886 */ /* 0x000fe20000800000 */
[----:B------:R-:W-:Y:S01]  /*4790*/  @!P1 R2UR UR4, R6 ;  /* 0x00000000060492ca */ /* 0x000fe200000e0000 */
[----:B--2---:R-:W-:Y:S01]  /*47a0*/  @!P1 IMAD.MOV.U32 R0, RZ, RZ, 0x1000 ;  /* 0x00001000ff009424 */ /* 0x004fe200078e00ff */
[----:B------:R-:W-:Y:S01]  /*47b0*/  UMOV UR6, 0x0 ;  /* 0x0000000000067882 */ /* 0x000fe20000000000 */
[----:B------:R-:W-:Y:S01]  /*47c0*/  UMOV UR7, 0x10000000 ;  /* 0x1000000000077882 */ /* 0x000fe20000000000 */
[----:B------:R-:W-:Y:S01]  /*47d0*/  @!UP0 UIADD3 UR16, UPT, UPT, UR21, 0x200, URZ ;  /* 0x0000020015108890 */ /* 0x000fe2000fffe0ff */
[----:B------:R-:W-:Y:S01]  /*47e0*/  VIADD R14, R14, 0x1 ;  /* 0x000000010e0e7836 */ /* 0x000fe20000000000 */
[----:B------:R-:W-:Y:S01]  /*47f0*/  VOTEU.ALL UP0, P1 ;  /* 0x0000000000ff7886 */ /* 0x000fe20000800000 */
[----:B------:R-:W-:Y:S04]  /*4800*/  UMOV UR20, UR36 ;  /* 0x0000002400147c82 */ /* 0x000fe80008000000 */
[----:B------:R-:W-:Y:S02]  /*4810*/  IMAD.U32 R10, RZ, RZ, UR5 ;  /* 0x00000005ff0a7e24 */ /* 0x000fe4000f8e00ff */
[----:B------:R-:W-:Y:S03]  /*4820*/  IMAD.U32 R11, RZ, RZ, UR4 ;  /* 0x00000004ff0b7e24 */ /* 0x000fe6000f8e00ff */
[----:B------:R-:W-:Y:S02]  /*4830*/  @!P1 R2UR UR4, R10 ;  /* 0x000000000a0492ca */ /* 0x000fe400000e0000 */
[----:B------:R-:W-:Y:S11]  /*4840*/  @!P1 R2UR UR5, R11 ;  /* 0x000000000b0592ca */ /* 0x000ff600000e0000 */
[----:B------:R-:W-:Y:S02]  /*4850*/  @!UPT UIADD3 URZ, UPT, UPT, URZ, URZ, URZ ;  /* 0x000000fffffff290 */ /* 0x000fe4000fffe0ff */
[----:B------:R2:W-:Y:S01]  /*4860*/  @!UP0 UTMALDG.3D [UR16], [UR4], desc[UR6] ;  /* 0x00000610040085b4 */ /* 0x0005e20008011000 */
[----:B------:R2:W-:Y:S01]  /*4870*/  @!P1 SYNCS.ARRIVE.TRANS64.RED.A0TR RZ, [UR21+0x30], R0 ;  /* 0x00003000ffff99a7 */ /* 0x0005e20008300415 */
[----:B------:R-:W-:Y:S01]  /*4880*/  SYNCS.ARRIVE.TRANS64.RED.A1T0 RZ, [UR34], RZ ;  /* 0x000000ffffff79a7 */ /* 0x000fe20008100422 */
[----:B------:R-:W3:Y:S02]  /*4890*/  SYNCS.PHASECHK.TRANS64.TRYWAIT P0, [UR21+0x48], R9 ;  /* 0x00004809ff0075a7 */ /* 0x000ee40008001115 */
[----:B--23--:R-:W-:Y:S05]  /*48a0*/  @!P0 BRA `(.L_x_81) ;  /* 0x0000003400848947 */ /* 0x00cfea0003800000 */
.L_x_141:
[----:B------:R-:W-:Y:S01]  /*48b0*/  @!P1 IADD3 R6, P0, PT, R16, 0x580, RZ ;  /* 0x0000058010069810 */ /* 0x000fe20007f1e0ff */
[----:B------:R-:W-:Y:S01]  /*48c0*/  VOTEU.ALL UP0, P1 ;  /* 0x0000000000ff7886 */ /* 0x000fe20000800000 */
[----:B------:R-:W-:Y:S01]  /*48d0*/  UMOV UR6, 0x0 ;  /* 0x0000000000067882 */ /* 0x000fe20000000000 */
[----:B------:R-:W-:Y:S01]  /*48e0*/  UMOV UR7, 0x10000000 ;  /* 0x1000000000077882 */ /* 0x000fe20000000000 */
[----:B------:R-:W-:Y:S01]  /*48f0*/  @!P1 R2UR UR5, R6 ;  /* 0x00000000060592ca */ /* 0x000fe200000e0000 */
[----:B--2---:R-:W-:Y:S01]  /*4900*/  @!P1 IMAD.X R0, RZ, RZ, R17, P0 ;  /* 0x000000ffff009224 */ /* 0x004fe200000e0611 */
[----:B------:R-:W-:Y:S01]  /*4910*/  @!UP0 UIADD3 UR10, UPT, UPT, UR18, 0x40, URZ ;  /* 0x00000040120a8890 */ /* 0x000fe2000fffe0ff */
[----:B------:R-:W-:Y:S01]  /*4920*/  ISETP.NE.AND P0, PT, R14, 0x2, PT ;  /* 0x000000020e00780c */ /* 0x000fe20003f05270 */
[----:B------:R-:W-:Y:S01]  /*4930*/  @!UP0 UIADD3 UR8, UPT, UPT, UR21, 0x1200, URZ ;  /* 0x0000120015088890 */ /* 0x000fe2000fffe0ff */
[----:B------:R-:W-:Y:S01]  /*4940*/  LOP3.LUT R15, R15, 0x1, RZ, 0x3c, !PT ;  /* 0x000000010f0f7812 */ /* 0x000fe200078e3cff */
[----:B------:R-:W-:Y:S01]  /*4950*/  @!UP0 UIADD3 UR9, UPT, UPT, UR21, 0x38, URZ ;  /* 0x0000003815098890 */ /* 0x000fe2000fffe0ff */
[----:B------:R-:W-:Y:S01]  /*4960*/  @!P1 R2UR UR4, R0 ;  /* 0x00000000000492ca */ /* 0x000fe200000e0000 */
[----:B------:R-:W-:Y:S01]  /*4970*/  VOTEU.ALL UP0, P1 ;  /* 0x0000000000ff7886 */ /* 0x000fe20000800000 */
[----:B------:R-:W-:Y:S01]  /*4980*/  UMOV UR11, UR19 ;  /* 0x00000013000b7c82 */ /* 0x000fe20008000000 */
[----:B------:R-:W-:Y:S01]  /*4990*/  UMOV UR12, UR36 ;  /* 0x00000024000c7c82 */ /* 0x000fe20008000000 */
[----:B------:R-:W-:Y:S01]  /*49a0*/  SEL R0, RZ, 0x1, P0 ;  /* 0x00000001ff007807 */ /* 0x000fe20000000000 */
[----:B------:R-:W-:Y:S01]  /*49b0*/  UIADD3 UR20, UPT, UPT, UR13, UR62, URZ ;  /* 0x0000003e0d147290 */ /* 0x000fe2000fffe0ff */
[----:B------:R-:W-:Y:S01]  /*49c0*/  IMAD.U32 R8, RZ, RZ, UR5 ;  /* 0x00000005ff087e24 */ /* 0x000fe2000f8e00ff */
[----:B------:R-:W-:Y:S01]  /*49d0*/  SEL R14, R14, RZ, P0 ;  /* 0x000000ff0e0e7207 */ /* 0x000fe20000000000 */
[----:B------:R-:W-:Y:S01]  /*49e0*/  UIADD3 UR16, UPT, UPT, UR14, UR59, URZ ;  /* 0x0000003b0e107290 */ /* 0x000fe2000fffe0ff */
[----:B------:R-:W-:Y:S01]  /*49f0*/  LOP3.LUT R13, R13, R0, RZ, 0x3c, !PT ;  /* 0x000000000d0d7212 */ /* 0x000fe200078e3cff */
[----:B------:R-:W-:Y:S01]  /*4a00*/  UPLOP3.LUT UP3, UPT, UPT, UPT, UPT, 0x80, 0x8 ;  /* 0x000000000008789c */ /* 0x000fe20003f6f070 */
[----:B------:R-:W-:Y:S02]  /*4a10*/  UMOV UR36, UR26 ;  /* 0x0000001a00247c82 */ /* 0x000fe40008000000 */
[----:B------:R-:W-:Y:S01]  /*4a20*/  IMAD.U32 R9, RZ, RZ, UR4 ;  /* 0x00000004ff097e24 */ /* 0x000fe2000f8e00ff */
[----:B------:R-:W-:Y:S04]  /*4a30*/  @!P1 R2UR UR4, R8 ;  /* 0x00000000080492ca */ /* 0x000fe800000e0000 */
[----:B------:R-:W-:Y:S11]  /*4a40*/  @!P1 R2UR UR5, R9 ;  /* 0x00000000090592ca */ /* 0x000ff600000e0000 */
[----:B------:R-:W-:Y:S02]  /*4a50*/  @!UPT UIADD3 URZ, UPT, UPT, URZ, URZ, URZ ;  /* 0x000000fffffff290 */ /* 0x000fe4000fffe0ff */
[----:B------:R2:W-:Y:S01]  /*4a60*/  @!UP0 UTMALDG.3D [UR8], [UR4], desc[UR6] ;  /* 0x00000608040085b4 */ /* 0x0005e20008011000 */
[----:B------:R2:W-:Y:S01]  /*4a70*/  @!P1 SYNCS.ARRIVE.TRANS64.RED.A0TR RZ, [UR21+0x38], R7 ;  /* 0x00003807ffff99a7 */ /* 0x0005e20008300415 */
[----:B------:R-:W-:Y:S01]  /*4a80*/  SYNCS.ARRIVE.TRANS64.RED.A1T0 RZ, [UR33], RZ ;  /* 0x000000ffffff79a7 */ /* 0x000fe20008100421 */
[----:B------:R-:W-:Y:S05]  /*4a90*/  BRA.U UP1, `(.L_x_82) ;  /* 0xfffffff5012c7547 */ /* 0x000fea000b83ffff */
[----:B------:R-:W-:-:S04]  /*4aa0*/  SHF.L.U32 R3, R15, 0x1f, RZ ;  /* 0x0000001f0f037819 */ /* 0x000fc800000006ff */
[----:B------:R-:W3:Y:S02]  /*4ab0*/  SYNCS.PHASECHK.TRANS64.TRYWAIT P0, [UR21+0x40], R3 ;  /* 0x00004003ff0075a7 */ /* 0x000ee40008001115 */
[----:B---3--:R-:W-:Y:S05]  /*4ac0*/  @!P0 BRA `(.L_x_83) ;  /* 0x0000003400148947 */ /* 0x008fea0003800000 */
.L_x_143:
[----:B---3--:R-:W-:-:S07]  /*4ad0*/  MOV R0, UR21 ;  /* 0x0000001500007c02 */ /* 0x008fce0008000f00 */
.L_x_84:
[----:B---3--:R-:W-:-:S04]  /*4ae0*/  SHF.L.U32 R3, R15, 0x1f, RZ ;  /* 0x0000001f0f037819 */ /* 0x008fc800000006ff */
[----:B------:R3:W4:Y:S03]  /*4af0*/  SYNCS.PHASECHK.TRANS64.TRYWAIT P0, [R0+URZ+0x48], R3 ;  /* 0x00004803000075a7 */ /* 0x00072600080011ff */
[----:B----4-:R-:W-:Y:S05]  /*4b00*/  @!P0 NANOSLEEP.SYNCS 0x989680 ;  /* 0x009896800000895d */ /* 0x010fea0003900000 */
[----:B------:R-:W4:Y:S02]  /*4b10*/  @!P0 SYNCS.PHASECHK.TRANS64 P0, [R0+URZ+0x48], R3 ;  /* 0x00004803000085a7 */ /* 0x000f2400080010ff */
[----:B-12-4-:R-:W-:Y:S05]  /*4b20*/  @P0 EXIT ;  /* 0x000000000000094d */ /* 0x016fea0003800000 */
[----:B------:R-:W-:Y:S05]  /*4b30*/  BRA `(.L_x_84) ;  /* 0xfffffffc00e87947 */ /* 0x000fea000383ffff */
.L_x_73:
[----:B------:R-:W-:-:S06]  /*4b40*/  UISETP.GE.AND UP0, UPT, UR17, 0x4, UPT ;  /* 0x000000041100788c */ /* 0x000fcc000bf06270 */
[----:B------:R-:W-:-:S13]  /*4b50*/  PLOP3.LUT P0, PT, PT, PT, UP0, 0x80, 0x8 ;  /* 0x000000000008781c */ /* 0x000fda0003f0f008 */
[----:B-1----:R-:W-:Y:S05]  /*4b60*/  @!P0 EXIT ;  /* 0x000000000000894d */ /* 0x002fea0003800000 */
[----:B------:R-:W1:Y:S08]  /*4b70*/  S2UR UR4, SR_CgaCtaId ;  /* 0x00000000000479c3 */ /* 0x000e700000008800 */
[----:B------:R-:W-:Y:S01]  /*4b80*/  BAR.SYNC.DEFER_BLOCKING 0x6, 0xa0 ;  /* 0x0182800000007b1d */ /* 0x000fe20000010000 */
[C---:B------:R-:W-:Y:S01]  /*4b90*/  IMAD.SHL.U32 R7, R93.reuse, 0x40, RZ ;  /* 0x000000405d077824 */ /* 0x040fe200078e00ff */
[C---:B------:R-:W-:Y:S01]  /*4ba0*/  LOP3.LUT R95, R93.reuse, 0x60, RZ, 0xc0, !PT ;  /* 0x000000605d5f7812 */ /* 0x040fe200078ec0ff */
[----:B------:R-:W-:-:S02]  /*4bb0*/  IMAD.SHL.U32 R4, R93, 0x20, RZ ;  /* 0x000000205d047824 */ /* 0x000fc400078e00ff */
[----:B------:R-:W-:Y:S02]  /*4bc0*/  HFMA2 R36, -RZ, RZ, 0, 0 ;  /* 0x00000000ff247431 */ /* 0x000fe400000001ff */
[----:B------:R-:W-:Y:S01]  /*4bd0*/  IMAD.SHL.U32 R6, R93, 0x2, RZ ;  /* 0x000000025d067824 */ /* 0x000fe200078e00ff */
[----:B------:R-:W-:Y:S01]  /*4be0*/  UMOV UR44, 0x400 ;  /* 0x00000400002c7882 */ /* 0x000fe20000000000 */
[----:B------:R-:W2:Y:S01]  /*4bf0*/  LDC.64 R82, c[0x0][0x8b0] ;  /* 0x00022c00ff527b82 */ /* 0x000ea20000000a00 */
[----:B------:R-:W-:Y:S01]  /*4c00*/  LOP3.LUT R5, R7, 0x180, RZ, 0xc0, !PT ;  /* 0x0000018007057812 */ /* 0x000fe200078ec0ff */
[----:B------:R-:W-:Y:S01]  /*4c10*/  IMAD.U32 R37, R93, 0x10000, RZ ;  /* 0x000100005d257824 */ /* 0x000fe200078e00ff */
[----:B------:R-:W-:Y:S01]  /*4c20*/  LOP3.LUT R4, R4, 0xc00, RZ, 0xc0, !PT ;  /* 0x00000c0004047812 */ /* 0x000fe200078ec0ff */
[----:B------:R-:W-:Y:S01]  /*4c30*/  IMAD.MOV.U32 R92, RZ, RZ, RZ ;  /* 0x000000ffff5c7224 */ /* 0x000fe200078e00ff */
[----:B------:R-:W-:Y:S01]  /*4c40*/  LOP3.LUT R6, R5, 0x20, R6, 0xf8, !PT ;  /* 0x0000002005067812 */ /* 0x000fe200078ef806 */
[----:B------:R-:W-:Y:S01]  /*4c50*/  IMAD.SHL.U32 R5, R93, 0x8, RZ ;  /* 0x000000085d057824 */ /* 0x000fe200078e00ff */
[----:B------:R-:W-:Y:S01]  /*4c60*/  LOP3.LUT R4, R4, 0x40, R7, 0xf8, !PT ;  /* 0x0000004004047812 */ /* 0x000fe200078ef807 */
[----:B------:R-:W3:Y:S01]  /*4c70*/  LDC.64 R80, c[0x0][0x8a8] ;  /* 0x00022a00ff507b82 */ /* 0x000ee20000000a00 */
[----:B------:R-:W-:Y:S01]  /*4c80*/  LOP3.LUT R37, R37, 0x600000, RZ, 0xc0, !PT ;  /* 0x0060000025257812 */ /* 0x000fe200078ec0ff */
[----:B------:R-:W-:Y:S01]  /*4c90*/  IMAD.MOV.U32 R87, RZ, RZ, RZ ;  /* 0x000000ffff577224 */ /* 0x000fe200078e00ff */
[----:B------:R-:W-:-:S02]  /*4ca0*/  LOP3.LUT R5, R6, 0x30, R5, 0x78, !PT ;  /* 0x0000003006057812 */ /* 0x000fc400078e7805 */
[----:B------:R-:W-:Y:S02]  /*4cb0*/  CS2R R90, SRZ ;  /* 0x00000000005a7805 */ /* 0x000fe4000001ff00 */
[----:B------:R-:W-:Y:S01]  /*4cc0*/  LOP3.LUT R4, R4, 0x200, R7, 0xf8, !PT ;  /* 0x0000020004047812 */ /* 0x000fe200078ef807 */
[----:B------:R-:W-:Y:S01]  /*4cd0*/  IMAD.MOV.U32 R89, RZ, RZ, RZ ;  /* 0x000000ffff597224 */ /* 0x000fe200078e00ff */
[----:B------:R-:W-:Y:S01]  /*4ce0*/  LOP3.LUT R93, R93, 0x2, RZ, 0xc0, !PT ;  /* 0x000000025d5d7812 */ /* 0x000fe200078ec0ff */
[----:B-1----:R-:W-:Y:S01]  /*4cf0*/  ULEA UR44, UR4, UR44, 0x18 ;  /* 0x0000002c042c7291 */ /* 0x002fe2000f8ec0ff */
[----:B------:R-:W-:Y:S01]  /*4d00*/  LOP3.LUT R71, R4, R5, RZ, 0xfc, !PT ;  /* 0x0000000504477212 */ /* 0x000fe200078efcff */
[----:B------:R-:W1:Y:S01]  /*4d10*/  LDCU UR57, c[0x0][0x370] ;  /* 0x00006e00ff3977ac */ /* 0x000e620008000800 */
[----:B------:R-:W-:Y:S01]  /*4d20*/  IADD3 R88, PT, PT, -R93, RZ, RZ ;  /* 0x000000ff5d587210 */ /* 0x000fe20007ffe1ff */
[----:B------:R-:W-:Y:S01]  /*4d30*/  UIADD3 UR4, UPT, UPT, UR44, 0x2200, URZ ;  /* 0x000022002c047890 */ /* 0x000fe2000fffe0ff */
[----:B------:R-:W4:Y:S04]  /*4d40*/  LDCU UR43, c[0x0][0xb0c] ;  /* 0x00016180ff2b77ac */ /* 0x000f280008000800 */
[----:B------:R-:W1:Y:S01]  /*4d50*/  LDS R0, [UR44+0x110] ;  /* 0x0001102cff007984 */ /* 0x000e620008000800 */
[----:B------:R-:W-:Y:S01]  /*4d60*/  IMAD.U32 R94, RZ, RZ, UR4 ;  /* 0x00000004ff5e7e24 */ /* 0x000fe2000f8e00ff */
[----:B------:R-:W1:Y:S01]  /*4d70*/  LDCU UR39, c[0x0][0xb30] ;  /* 0x00016600ff2777ac */ /* 0x000e620008000800 */
[----:B------:R-:W1:Y:S01]  /*4d80*/  LDCU.64 UR46, c[0x0][0x888] ;  /* 0x00011100ff2e77ac */ /* 0x000e620008000a00 */
[----:B------:R-:W1:Y:S01]  /*4d90*/  LDCU.64 UR40, c[0x0][0xb28] ;  /* 0x00016500ff2877ac */ /* 0x000e620008000a00 */
[----:B------:R-:W1:Y:S01]  /*4da0*/  LDCU.64 UR60, c[0x0][0x890] ;  /* 0x00011200ff3c77ac */ /* 0x000e620008000a00 */
[----:B------:R-:W1:Y:S01]  /*4db0*/  LDCU.128 UR52, c[0x0][0xb10] ;  /* 0x00016200ff3477ac */ /* 0x000e620008000c00 */
[----:B------:R-:W1:Y:S01]  /*4dc0*/  LDCU UR56, c[0x0][0x374] ;  /* 0x00006e80ff3877ac */ /* 0x000e620008000800 */
[----:B------:R-:W-:Y:S01]  /*4dd0*/  UIADD3 UR63, UPT, UPT, UR44, 0x200, URZ ;  /* 0x000002002c3f7890 */ /* 0x000fe2000fffe0ff */
[----:B-1234-:R-:W-:-:S11]  /*4de0*/  IMAD.IADD R37, R0, 0x1, R37 ;  /* 0x0000000100257824 */ /* 0x01efd600078e0225 */
.L_x_110:
[----:B------:R-:W-:Y:S02]  /*4df0*/  LEA R3, R87, UR44, 0x3 ;  /* 0x0000002c57037c11 */ /* 0x000fe4000f8e18ff */
[----:B------:R-:W-:Y:S02]  /*4e00*/  SHF.L.U32 R0, R91, 0x1f, RZ ;  /* 0x0000001f5b007819 */ /* 0x000fe400000006ff */
[----:B------:R-:W-:Y:S02]  /*4e10*/  LEA R5, R87, UR44, 0x4 ;  /* 0x0000002c57057c11 */ /* 0x000fe4000f8e20ff */
[----:B-1----:R-:W1:Y:S02]  /*4e20*/  SYNCS.PHASECHK.TRANS64.TRYWAIT P0, [R3+URZ+0x60], R0 ;  /* 0x00006000030075a7 */ /* 0x002e6400080011ff */
[----:B-1----:R-:W-:Y:S05]  /*4e30*/  @!P0 BRA `(.L_x_85) ;  /* 0x0000003000508947 */ /* 0x002fea0003800000 */
.L_x_144:
        /* <DEDUP_REMOVED lines=11> */
[----:B------:R-:W-:Y:S01]  /*4ef0*/  PLOP3.LUT P0, PT, PT, PT, UP1, 0x80, 0x8 ;  /* 0x000000000008781c */ /* 0x000fe20003f0f018 */
[----:B------:R-:W-:Y:S11]  /*4f00*/  UP2UR UR45, UPR, URZ, 0x2 ;  /* 0x00000002ff2d7883 */ /* 0x000ff60008000000 */
[----:B------:R-:W-:Y:S01]  /*4f10*/  @!UPT UIADD3 URZ, UPT, UPT, URZ, URZ, URZ ;  /* 0x000000fffffff290 */ /* 0x000fe2000fffe0ff */
[----:B-1----:R-:W-:Y:S02]  /*4f20*/  @P0 SHF.R.U32.HI R0, RZ, 0x10, R5 ;  /* 0x00000010ff000819 */ /* 0x002fe40000011605 */
        /* <DEDUP_REMOVED lines=12> */
[----:B------:R-:W2:Y:S01]  /*4ff0*/  LDCU UR12, c[0x0][0xb20] ;  /* 0x00016400ff0c77ac */ /* 0x000ea20008000800 */
[----:B------:R-:W-:Y:S02]  /*5000*/  UIMAD.WIDE.U32 UR4, UR56, UR55, URZ ;  /* 0x00000037380472a5 */ /* 0x000fe4000f8e00ff */
[----:B------:R-:W-:Y:S02]  /*5010*/  UIMAD.WIDE.U32 UR6, UR57, UR52, URZ ;  /* 0x00000034390672a5 */ /* 0x000fe4000f8e00ff */
[----:B------:R-:W-:Y:S02]  /*5020*/  UISETP.NE.AND UP0, UPT, UR54, 0x1, UPT ;  /* 0x000000013600788c */ /* 0x000fe4000bf05270 */
[----:B------:R-:W-:Y:S02]  /*5030*/  UIMAD.WIDE.U32 UR8, UR37, UR55, URZ ;  /* 0x00000037250872a5 */ /* 0x000fe4000f8e00ff */
[----:B------:R-:W-:Y:S02]  /*5040*/  UIMAD.WIDE.U32 UR10, UR38, UR52, URZ ;  /* 0x00000034260a72a5 */ /* 0x000fe4000f8e00ff */
[----:B------:R-:W-:Y:S02]  /*5050*/  UISETP.NE.AND UP1, UPT, UR43, 0x1, UPT ;  /* 0x000000012b00788c */ /* 0x000fe4000bf25270 */
[----:B------:R-:W-:Y:S01]  /*5060*/  UISETP.NE.AND UP2, UPT, UR42, 0x1, UPT ;  /* 0x000000012a00788c */ /* 0x000fe2000bf45270 */
[----:B------:R-:W-:Y:S02]  /*5070*/  UMOV UR4, UR5 ;  /* 0x0000000500047c82 */ /* 0x000fe40008000000 */
[----:B--2---:R-:W-:Y:S03]  /*5080*/  USHF.R.U32.HI UR5, URZ, UR12, UR4 ;  /* 0x0000000cff057299 */ /* 0x004fe60008011604 */
[----:B------:R-:W-:Y:S02]  /*5090*/  UMOV UR4, UR7 ;  /* 0x0000000700047c82 */ /* 0x000fe40008000000 */
[----:B------:R-:W-:Y:S02]  /*50a0*/  USHF.R.U32.HI UR7, URZ, UR53, UR4 ;  /* 0x00000035ff077299 */ /* 0x000fe40008011604 */
[----:B------:R-:W-:Y:S02]  /*50b0*/  USEL UR4, UR56, UR5, !UP0 ;  /* 0x0000000538047287 */ /* 0x000fe4000c000000 */
[----:B------:R-:W-:Y:S01]  /*50c0*/  USEL UR7, UR57, UR7, !UP1 ;  /* 0x0000000739077287 */ /* 0x000fe2000c800000 */
[----:B------:R-:W-:Y:S01]  /*50d0*/  UMOV UR5, UR9 ;  /* 0x0000000900057c82 */ /* 0x000fe20008000000 */
[----:B------:R-:W-:Y:S02]  /*50e0*/  UIMAD.WIDE.U32 UR8, UR4, UR40, URZ ;  /* 0x00000028040872a5 */ /* 0x000fe4000f8e00ff */
[----:B------:R-:W-:Y:S03]  /*50f0*/  USHF.R.U32.HI UR6, URZ, UR12, UR5 ;  /* 0x0000000cff067299 */ /* 0x000fe60008011605 */
[----:B------:R-:W-:Y:S01]  /*5100*/  UMOV UR5, UR11 ;  /* 0x0000000b00057c82 */ /* 0x000fe20008000000 */
[----:B------:R-:W-:Y:S02]  /*5110*/  UIMAD.WIDE.U32 UR10, UR7, UR40, URZ ;  /* 0x00000028070a72a5 */ /* 0x000fe4000f8e00ff */
[----:B------:R-:W-:Y:S02]  /*5120*/  USHF.R.U32.HI UR12, URZ, UR53, UR5 ;  /* 0x00000035ff0c7299 */ /* 0x000fe40008011605 */
[----:B------:R-:W-:Y:S01]  /*5130*/  USEL UR6, UR37, UR6, !UP0 ;  /* 0x0000000625067287 */ /* 0x000fe2000c000000 */
[----:B------:R-:W-:Y:S02]  /*5140*/  UMOV UR5, UR9 ;  /* 0x0000000900057c82 */ /* 0x000fe40008000000 */
[----:B------:R-:W-:Y:S01]  /*5150*/  UMOV UR10, UR11 ;  /* 0x0000000b000a7c82 */ /* 0x000fe20008000000 */
[----:B------:R-:W-:Y:S02]  /*5160*/  @UP2 USHF.R.U32.HI UR4, URZ, UR41, UR5 ;  /* 0x00000029ff042299 */ /* 0x000fe40008011605 */
[----:B------:R-:W-:Y:S02]  /*5170*/  @UP2 USHF.R.U32.HI UR7, URZ, UR41, UR10 ;  /* 0x00000029ff072299 */ /* 0x000fe4000801160a */
[----:B------:R-:W-:Y:S02]  /*5180*/  UIMAD UR4, UR42, UR4, URZ ;  /* 0x000000042a0472a4 */ /* 0x000fe4000f8e02ff */
[----:B------:R-:W-:Y:S02]  /*5190*/  UIMAD.WIDE.U32 UR10, UR6, UR40, URZ ;  /* 0x00000028060a72a5 */ /* 0x000fe4000f8e00ff */
[----:B------:R-:W-:Y:S02]  /*51a0*/  USEL UR5, UR38, UR12, !UP1 ;  /* 0x0000000c26057287 */ /* 0x000fe4000c800000 */
[----:B------:R-:W-:Y:S02]  /*51b0*/  UIMAD UR8, UR42, UR7, URZ ;  /* 0x000000072a0872a4 */ /* 0x000fe4000f8e02ff */
[----:B------:R-:W-:Y:S03]  /*51c0*/  UISETP.GE.AND UP0, UPT, UR6, UR4, UPT ;  /* 0x000000040600728c */ /* 0x000fe6000bf06270 */
[----:B------:R-:W-:Y:S01]  /*51d0*/  UMOV UR4, UR11 ;  /* 0x0000000b00047c82 */ /* 0x000fe20008000000 */
[----:B------:R-:W-:Y:S02]  /*51e0*/  UISETP.GE.OR UP0, UPT, UR5, UR8, UP0 ;  /* 0x000000080500728c */ /* 0x000fe40008706670 */
[----:B------:R-:W-:Y:S02]  /*51f0*/  USHF.R.U32.HI UR4, URZ, UR41, UR4 ;  /* 0x00000029ff047299 */ /* 0x000fe40008011604 */
[----:B------:R-:W-:Y:S02]  /*5200*/  UIMAD.WIDE.U32 UR8, UR5, UR40, URZ ;  /* 0x00000028050872a5 */ /* 0x000fe4000f8e00ff */
[----:B------:R-:W-:Y:S02]  /*5210*/  USEL UR11, UR6, UR4, !UP2 ;  /* 0x00000004060b7287 */ /* 0x000fe4000d000000 */
[----:B------:R-:W-:Y:S02]  /*5220*/  UIADD3 UR8, UPT, UPT, -UR5, URZ, URZ ;  /* 0x000000ff05087290 */ /* 0x000fe4000fffe1ff */
[----:B------:R-:W-:Y:S01]  /*5230*/  UIADD3 UR10, UPT, UPT, -UR11, URZ, URZ ;  /* 0x000000ff0b0a7290 */ /* 0x000fe2000fffe1ff */
[----:B------:R-:W-:Y:S01]  /*5240*/  @!UP0 UMOV UR4, UR9 ;  /* 0x0000000900048c82 */ /* 0x000fe20008000000 */
[----:B------:R-:W-:Y:S02]  /*5250*/  UIADD3 UR9, UPT, UPT, -UR6, URZ, URZ ;  /* 0x000000ff06097290 */ /* 0x000fe4000fffe1ff */
[----:B------:R-:W-:Y:S02]  /*5260*/  @!UP0 USHF.R.U32.HI UR4, URZ, UR41, UR4 ;  /* 0x00000029ff048299 */ /* 0x000fe40008011604 */
[----:B------:R-:W-:Y:S02]  /*5270*/  UIMAD UR10, UR42, UR10, UR6 ;  /* 0x0000000a2a0a72a4 */ /* 0x000fe4000f8e0206 */
[----:B------:R-:W-:Y:S04]  /*5280*/  @!UP0 USEL UR4, UR5, UR4, !UP2 ;  /* 0x0000000405048287 */ /* 0x000fe8000d000000 */
[----:B------:R-:W-:Y:S02]  /*5290*/  @!UP0 UIMAD UR10, UR7, UR10, UR4 ;  /* 0x0000000a070a82a4 */ /* 0x000fe4000f8e0204 */
[----:B------:R-:W-:Y:S02]  /*52a0*/  @!UP0 UIADD3 UR11, UPT, UPT, UR11, -UR4, URZ ;  /* 0x800000040b0b8290 */ /* 0x000fe4000fffe0ff */
[----:B------:R-:W-:Y:S02]  /*52b0*/  UIMAD UR7, UR43, UR8, UR38 ;  /* 0x000000082b0772a4 */ /* 0x000fe4000f8e0226 */
[----:B------:R-:W-:Y:S02]  /*52c0*/  @!UP0 UIMAD UR6, UR11, UR42, UR5 ;  /* 0x0000002a0b0682a4 */ /* 0x000fe4000f8e0205 */
[----:B------:R-:W-:Y:S01]  /*52d0*/  UIMAD UR4, UR54, UR9, UR37 ;  /* 0x00000009360472a4 */ /* 0x000fe2000f8e0225 */
[----:B------:R-:W-:Y:S02]  /*52e0*/  @!UP0 UMOV UR5, UR10 ;  /* 0x0000000a00058c82 */ /* 0x000fe40008000000 */
[----:B------:R-:W-:Y:S02]  /*52f0*/  UIMAD UR38, UR5, UR43, UR7 ;  /* 0x0000002b052672a4 */ /* 0x000fe4000f8e0207 */
[----:B------:R-:W-:Y:S11]  /*5300*/  UIMAD UR37, UR6, UR54, UR4 ;  /* 0x00000036062572a4 */ /* 0x000ff6000f8e0204 */
[----:B------:R-:W-:Y:S01]  /*5310*/  @!UPT UIADD3 URZ, UPT, UPT, URZ, URZ, URZ ;  /* 0x000000fffffff290 */ /* 0x000fe2000fffe0ff */
.L_x_86:
[----:B------:R-:W-:Y:S01]  /*5320*/  UISETP.NE.AND UP0, UPT, UR39, 0x1, UPT ;  /* 0x000000012700788c */ /* 0x000fe2000bf05270 */
[----:B------:R-:W-:Y:S01]  /*5330*/  IADD3 R87, PT, PT, R87, 0x1, RZ ;  /* 0x0000000157577810 */ /* 0x000fe20007ffe0ff */
[----:B------:R-:W-:Y:S02]  /*5340*/  USHF.L.U32 UR50, UR16, 0x6, URZ ;  /* 0x0000000610327899 */ /* 0x000fe400080006ff */
[----:B------:R-:W-:Y:S07]  /*5350*/  USHF.L.U32 UR49, UR20, 0x7, URZ ;  /* 0x0000000714317899 */ /* 0x000fee00080006ff */
[----:B------:R-:W2:Y:S01]  /*5360*/  @!UP0 LDCU.128 UR12, c[0x0][0xb10] ;  /* 0x00016200ff0c87ac */ /* 0x000ea20008000c00 */
[----:B------:R-:W3:Y:S01]  /*5370*/  @!UP0 LDCU UR5, c[0x0][0xb0c] ;  /* 0x00016180ff0587ac */ /* 0x000ee20008000800 */
[----:B------:R-:W4:Y:S01]  /*5380*/  @!UP0 LDCU UR10, c[0x0][0xb20] ;  /* 0x00016400ff0a87ac */ /* 0x000f220008000800 */
[----:B--2---:R-:W-:Y:S02]  /*5390*/  UIMAD.WIDE.U32 UR8, UR38, UR12, URZ ;  /* 0x0000000c260872a5 */ /* 0x004fe4000f8e00ff */
[----:B------:R-:W-:Y:S02]  /*53a0*/  UIMAD.WIDE.U32 UR6, UR37, UR15, URZ ;  /* 0x0000000f250672a5 */ /* 0x000fe4000f8e00ff */
[----:B------:R-:W-:Y:S03]  /*53b0*/  @!UP0 UISETP.NE.AND UP1, UPT, UR14, 0x1, UPT ;  /* 0x000000010e00888c */ /* 0x000fe6000bf25270 */
[----:B------:R-:W-:Y:S01]  /*53c0*/  @!UP0 UMOV UR4, UR9 ;  /* 0x0000000900048c82 */ /* 0x000fe20008000000 */
[----:B---3--:R-:W-:Y:S02]  /*53d0*/  @!UP0 UISETP.NE.AND UP2, UPT, UR5, 0x1, UPT ;  /* 0x000000010500888c */ /* 0x008fe4000bf45270 */
[----:B------:R-:W-:Y:S01]  /*53e0*/  @!UP0 USHF.R.U32.HI UR4, URZ, UR13, UR4 ;  /* 0x0000000dff048299 */ /* 0x000fe20008011604 */
[----:B------:R-:W-:Y:S02]  /*53f0*/  @!UP0 UMOV UR6, UR7 ;  /* 0x0000000700068c82 */ /* 0x000fe40008000000 */
[----:B----4-:R-:W-:Y:S02]  /*5400*/  @!UP0 USHF.R.U32.HI UR6, URZ, UR10, UR6 ;  /* 0x0000000aff068299 */ /* 0x010fe40008011606 */
[----:B------:R-:W-:Y:S02]  /*5410*/  @!UP0 USEL UR7, UR38, UR4, !UP2 ;  /* 0x0000000426078287 */ /* 0x000fe4000d000000 */
[----:B------:R-:W-:Y:S04]  /*5420*/  @!UP0 USEL UR6, UR37, UR6, !UP1 ;  /* 0x0000000625068287 */ /* 0x000fe8000c800000 */
[----:B------:R-:W-:Y:S02]  /*5430*/  @!UP0 UIADD3 UR4, UPT, UPT, -UR7, UR6, URZ ;  /* 0x0000000607048290 */ /* 0x000fe4000fffe1ff */
[----:B------:R-:W-:Y:S02]  /*5440*/  @!UP0 UIADD3 UR6, UPT, UPT, UR7, -UR6, URZ ;  /* 0x8000000607068290 */ /* 0x000fe4000fffe0ff */
[----:B------:R-:W-:Y:S02]  /*5450*/  @!UP0 UIMAD UR38, UR4, UR5, UR38 ;  /* 0x00000005042682a4 */ /* 0x000fe4000f8e0226 */
[----:B------:R-:W-:Y:S02]  /*5460*/  @!UP0 UIMAD UR37, UR6, UR14, UR37 ;  /* 0x0000000e062582a4 */ /* 0x000fe4000f8e0225 */
[----:B------:R-:W-:Y:S09]  /*5470*/  ULOP3.LUT UP0, URZ, UR63, 0x1b0, URZ, 0xc0, !UPT ;  /* 0x000001b03fff7892 */ /* 0x000ff2000f80c0ff */
[----:B------:R-:W-:Y:S05]  /*5480*/  BRA.U !UP0, `(.L_x_87) ;  /* 0x0000000108407547 */ /* 0x000fea000b800000 */
[----:B------:R-:W2:Y:S01]  /*5490*/  LDCU.64 UR8, c[0x4][0x80] ;  /* 0x01001000ff0877ac */ /* 0x000ea20008000a00 */
[----:B------:R-:W-:Y:S01]  /*54a0*/  MOV R3, 0x0 ;  /* 0x0000000000037802 */ /* 0x000fe20000000f00 */
[----:B------:R-:W-:Y:S02]  /*54b0*/  HFMA2 R12, -RZ, RZ, 0, 5.9604644775390625e-08 ;  /* 0x00000001ff0c7431 */ /* 0x000fe400000001ff */
[----:B------:R-:W-:Y:S02]  /*54c0*/  IMAD.MOV.U32 R8, RZ, RZ, 0x70 ;  /* 0x00000070ff087424 */ /* 0x000fe400078e00ff */
[----:B------:R-:W-:Y:S01]  /*54d0*/  IMAD.MOV.U32 R13, RZ, RZ, RZ ;  /* 0x000000ffff0d7224 */ /* 0x000fe200078e00ff */
[----:B------:R-:W3:Y:S01]  /*54e0*/  LDCU.64 UR6, c[0x4][0x88] ;  /* 0x01001100ff0677ac */ /* 0x000ee20008000a00 */
[----:B------:R-:W4:Y:S01]  /*54f0*/  LDC.64 R2, c[0x4][R3] ;  /* 0x0100000003027b82 */ /* 0x000f220000000a00 */
[----:B------:R-:W1:Y:S01]  /*5500*/  LDCU.64 UR4, c[0x4][0x8] ;  /* 0x01000100ff0477ac */ /* 0x000e620008000a00 */
[----:B--2---:R-:W-:Y:S01]  /*5510*/  MOV R5, UR9 ;  /* 0x0000000900057c02 */ /* 0x004fe20008000f00 */
[----:B------:R-:W-:Y:S01]  /*5520*/  IMAD.U32 R4, RZ, RZ, UR8 ;  /* 0x00000008ff047e24 */ /* 0x000fe2000f8e00ff */
[----:B---3--:R-:W-:Y:S01]  /*5530*/  MOV R7, UR7 ;  /* 0x0000000700077c02 */ /* 0x008fe20008000f00 */
[----:B------:R-:W-:Y:S01]  /*5540*/  IMAD.U32 R6, RZ, RZ, UR6 ;  /* 0x00000006ff067e24 */ /* 0x000fe2000f8e00ff */
[----:B-1----:R-:W-:Y:S01]  /*5550*/  MOV R11, UR5 ;  /* 0x00000005000b7c02 */ /* 0x002fe20008000f00 */
[----:B------:R-:W-:Y:S02]  /*5560*/  IMAD.U32 R10, RZ, RZ, UR4 ;  /* 0x00000004ff0a7e24 */ /* 0x000fe4000f8e00ff */
[----:B------:R-:W-:Y:S07]  /*5570*/  LEPC R20, `(.L_x_87) ;  /* 0x000000001014794e */ /* 0x000fee0000000000 */
[----:B----45:R-:W-:Y:S05]  /*5580*/  CALL.ABS.NOINC R2 ;  /* 0x0000000002007343 */ /* 0x030fea0003c00000 */
.L_x_87:
[----:B------:R-:W-:Y:S01]  /*5590*/  LOP3.LUT P0, RZ, R94, 0x1b0, RZ, 0xc0, !PT ;  /* 0x000001b05eff7812 */ /* 0x000fe2000780c0ff */
[----:B------:R-:W-:Y:S11]  /*55a0*/  BSSY.RECONVERGENT B6, `(.L_x_88) ;  /* 0x0000013000067945 */ /* 0x000ff60003800200 */
[----:B------:R-:W-:Y:S01]  /*55b0*/  @!UPT UIADD3 URZ, UPT, UPT, URZ, URZ, URZ ;  /* 0x000000fffffff290 */ /* 0x000fe2000fffe0ff */
[----:B------:R-:W-:Y:S05]  /*55c0*/  @!P0 BRA `(.L_x_89) ;  /* 0x0000000000408947 */ /* 0x000fea0003800000 */
        /* <DEDUP_REMOVED lines=16> */
.L_x_89:
[----:B------:R-:W-:Y:S05]  /*56d0*/  BSYNC.RECONVERGENT B6 ;  /* 0x0000000000067941 */ /* 0x000fea0003800200 */
.L_x_88:
[----:B------:R-:W-:Y:S01]  /*56e0*/  R2UR UR4, R86 ;  /* 0x00000000560472ca */ /* 0x000fe200000e0000 */
[----:B------:R-:W-:Y:S01]  /*56f0*/  UISETP.NE.U32.AND UP0, UPT, UR60, URZ, UPT ;  /* 0x000000ff3c00728c */ /* 0x000fe2000bf05070 */
[----:B------:R-:W-:Y:S02]  /*5700*/  ISETP.NE.U32.AND P4, PT, R82, RZ, PT ;  /* 0x000000ff5200720c */ /* 0x000fe40003f85070 */
[----:B------:R-:W-:Y:S01]  /*5710*/  ISETP.NE.U32.AND P2, PT, RZ, UR46, PT ;  /* 0x0000002eff007c0c */ /* 0x000fe2000bf45070 */
[----:B------:R-:W-:Y:S01]  /*5720*/  UISETP.NE.AND.EX UP1, UPT, UR61, URZ, UPT, UP0 ;  /* 0x000000ff3d00728c */ /* 0x000fe2000bf25300 */
[----:B------:R-:W-:Y:S01]  /*5730*/  ISETP.NE.AND.EX P4, PT, R83, RZ, PT, P4 ;  /* 0x000000ff5300720c */ /* 0x000fe20003f85340 */
[----:B------:R-:W-:Y:S01]  /*5740*/  UPLOP3.LUT UP0, UPT, UPT, UPT, UPT, 0x40, 0x4 ;  /* 0x000000000004789c */ /* 0x000fe20003f0e870 */
[----:B------:R-:W-:Y:S05]  /*5750*/  ISETP.NE.AND.EX P2, PT, RZ, UR47, PT, P2 ;  /* 0x0000002fff007c0c */ /* 0x000fea000bf45320 */
[----:B------:R-:W-:Y:S06]  /*5760*/  UISETP.NE.AND UP2, UPT, UR4, URZ, UPT ;  /* 0x000000ff0400728c */ /* 0x000fec000bf45270 */
[----:B------:R-:W-:Y:S05]  /*5770*/  PLOP3.LUT P1, PT, PT, PT, UP2, 0x80, 0x8 ;  /* 0x000000000008781c */ /* 0x000fea0003f2f028 */
[----:B------:R-:W-:Y:S06]  /*5780*/  @UP2 UPLOP3.LUT UP0, UPT, UPT, UPT, UP1, 0x80, 0x8 ;  /* 0x000000000008289c */ /* 0x000fec0003f0f010 */
[----:B------:R-:W-:Y:S01]  /*5790*/  PLOP3.LUT P0, PT, PT, PT, UP0, 0x80, 0x8 ;  /* 0x000000000008781c */ /* 0x000fe20003f0f008 */
[----:B------:R-:W-:Y:S01]  /*57a0*/  @!UPT UIADD3 URZ, UPT, UPT, URZ, URZ, URZ ;  /* 0x000000fffffff290 */ /* 0x000fe2000fffe0ff */
[----:B------:R-:W-:Y:S11]  /*57b0*/  BRA.U !UP1, `(.L_x_90) ;  /* 0x00000001093c7547 */ /* 0x000ff6000b800000 */
[----:B------:R-:W-:Y:S01]  /*57c0*/  UISETP.NE.U32.AND UP0, UPT, UR46, URZ, UPT ;  /* 0x000000ff2e00728c */ /* 0x000fe2000bf05070 */
[----:B-1----:R-:W-:Y:S01]  /*57d0*/  HFMA2 R0, -RZ, RZ, 0, 5.9604644775390625e-08 ;  /* 0x00000001ff007431 */ /* 0x002fe200000001ff */
[----:B------:R-:W1:Y:S01]  /*57e0*/  LDCU.64 UR8, c[0x0][0x358] ;  /* 0x00006b00ff0877ac */ /* 0x000e620008000a00 */
[----:B------:R-:W-:Y:S01]  /*57f0*/  IMAD.MOV.U32 R84, RZ, RZ, 0x1 ;  /* 0x00000001ff547424 */ /* 0x000fe200078e00ff */
[----:B------:R-:W-:Y:S06]  /*5800*/  UISETP.NE.AND.EX UP0, UPT, UR47, URZ, UPT, UP0 ;  /* 0x000000ff2f00728c */ /* 0x000fec000bf05300 */
[----:B------:R-:W-:Y:S05]  /*5810*/  PLOP3.LUT P3, PT, PT, PT, UP0, 0x80, 0x8 ;  /* 0x000000000008781c */ /* 0x000fea0003f6f008 */
[----:B------:R-:W2:Y:S01]  /*5820*/  @UP0 LDCU.64 UR4, c[0x0][0x888] ;  /* 0x00011100ff0407ac */ /* 0x000ea20008000a00 */
[----:B------:R-:W-:Y:S07]  /*5830*/  @UP0 UIMAD UR6, UR36, UR60, URZ ;  /* 0x0000003c240602a4 */ /* 0x000fee000f8e02ff */
[----:B------:R-:W-:Y:S01]  /*5840*/  @!P3 PRMT R84, R0, 0x7610, R84 ;  /* 0x000076100054b816 */ /* 0x000fe20000000054 */
[----:B--2---:R-:W-:Y:S06]  /*5850*/  @UP0 UIMAD.WIDE UR4, UR6, 0x4, UR4 ;  /* 0x00000004060408a5 */ /* 0x004fec000f8e0204 */
[----:B------:R-:W-:Y:S01]  /*5860*/  IMAD.U32 R2, RZ, RZ, UR4 ;  /* 0x00000004ff027e24 */ /* 0x000fe2000f8e00ff */
[----:B------:R-:W-:Y:S04]  /*5870*/  MOV R3, UR5 ;  /* 0x0000000500037c02 */ /* 0x000fe80008000f00 */
[----:B------:R-:W2:Y:S01]  /*5880*/  @!UP0 LDCU UR4, c[0x0][0x880] ;  /* 0x00011000ff0487ac */ /* 0x000ea20008000800 */
[----:B-1---5:R3:W5:Y:S02]  /*5890*/  @P3 LDG.E R41, desc[UR8][R2.64] ;  /* 0x0000000802293981 */ /* 0x022764000c1e1900 */
[----:B--23--:R-:W-:Y:S02]  /*58a0*/  @!P3 IMAD.U32 R41, RZ, RZ, UR4 ;  /* 0x00000004ff29be24 */ /* 0x00cfe4000f8e00ff */
.L_x_90:
[----:B------:R-:W-:Y:S05]  /*58b0*/  @!P4 BRA `(.L_x_91) ;  /* 0x000000000024c947 */ /* 0x000fea0003800000 */
[----:B------:R-:W-:Y:S01]  /*58c0*/  ISETP.NE.U32.AND P3, PT, R80, RZ, PT ;  /* 0x000000ff5000720c */ /* 0x000fe20003f65070 */
[----:B------:R-:W2:Y:S03]  /*58d0*/  LDCU.64 UR4, c[0x0][0x358] ;  /* 0x00006b00ff0477ac */ /* 0x000ea60008000a00 */
[----:B------:R-:W-:Y:S11]  /*58e0*/  ISETP.NE.AND.EX P3, PT, R81, RZ, PT, P3 ;  /* 0x000000ff5100720c */ /* 0x000ff60003f65330 */
[----:B------:R-:W-:Y:S02]  /*58f0*/  @!UPT UIADD3 URZ, UPT, UPT, URZ, URZ, URZ ;  /* 0x000000fffffff290 */ /* 0x000fe4000fffe0ff */
[----:B------:R-:W3:Y:S01]  /*5900*/  @P3 LDC.64 R2, c[0x0][0x8a8] ;  /* 0x00022a00ff023b82 */ /* 0x000ee20000000a00 */
[----:B-1----:R-:W-:Y:S04]  /*5910*/  @P3 IMAD R0, R82, UR36, RZ ;  /* 0x0000002452003c24 */ /* 0x002fe8000f8e02ff */
[----:B---3--:R-:W-:Y:S05]  /*5920*/  @P3 IMAD.WIDE R2, R0, 0x4, R2 ;  /* 0x0000000400023825 */ /* 0x008fea00078e0202 */
[----:B--2--5:R2:W5:Y:S02]  /*5930*/  @P3 LDG.E R38, desc[UR4][R2.64] ;  /* 0x0000000402263981 */ /* 0x024564000c1e1900 */
[----:B--2---:R-:W3:Y:S02]  /*5940*/  @!P3 LDC R38, c[0x0][0x8a0] ;  /* 0x00022800ff26bb82 */ /* 0x004ee40000000800 */
.L_x_91:
[----:B-----5:R-:W-:Y:S01]  /*5950*/  FSETP.NEU.AND P4, PT, R41, RZ, PT ;  /* 0x000000ff2900720b */ /* 0x020fe20003f8d000 */
[----:B------:R-:W-:Y:S01]  /*5960*/  BSSY B1, `(.L_x_92) ;  /* 0x0000042000017945 */ /* 0x000fe20003800000 */
[----:B------:R-:W-:Y:S01]  /*5970*/  SEL R5, RZ, 0xffffffff, P2 ;  /* 0xffffffffff057807 */ /* 0x000fe20001000000 */
[----:B------:R-:W-:Y:S01]  /*5980*/  IMAD.MOV.U32 R102, RZ, RZ, 0x1 ;  /* 0x00000001ff667424 */ /* 0x000fe200078e00ff */
[----:B------:R-:W-:Y:S02]  /*5990*/  LOP3.LUT P3, RZ, R84, 0xff, RZ, 0xc0, !PT ;  /* 0x000000ff54ff7812 */ /* 0x000fe4000786c0ff */
[----:B------:R-:W-:Y:S02]  /*59a0*/  CS2R R78, SRZ ;  /* 0x00000000004e7805 */ /* 0x000fe4000001ff00 */
[----:B------:R-:W-:Y:S02]  /*59b0*/  @P1 SEL R4, RZ, 0xffffffff, P4 ;  /* 0xffffffffff041807 */ /* 0x000fe40002000000 */
[----:B------:R-:W-:Y:S02]  /*59c0*/  CS2R R76, SRZ ;  /* 0x00000000004c7805 */ /* 0x000fe4000001ff00 */
[----:B------:R-:W-:Y:S02]  /*59d0*/  LEA R2, R90, UR44, 0x3 ;  /* 0x0000002c5a027c11 */ /* 0x000fe4000f8e18ff */
[----:B------:R-:W-:Y:S02]  /*59e0*/  CS2R R74, SRZ ;  /* 0x00000000004a7805 */ /* 0x000fe4000001ff00 */
[----:B------:R-:W-:Y:S02]  /*59f0*/  @P0 SEL R4, R5, R4, !P3 ;  /* 0x0000000405040207 */ /* 0x000fe40005800000 */
[----:B------:R-:W-:Y:S02]  /*5a00*/  CS2R R72, SRZ ;  /* 0x0000000000487805 */ /* 0x000fe4000001ff00 */
[----:B------:R-:W-:Y:S02]  /*5a10*/  LEA R100, R36, UR44, 0x3 ;  /* 0x0000002c24647c11 */ /* 0x000fe4000f8e18ff */
[----:B------:R-:W-:Y:S02]  /*5a20*/  @P1 LOP3.LUT R4, R4, 0x1, RZ, 0xc0, !PT ;  /* 0x0000000104041812 */ /* 0x000fe400078ec0ff */
[----:B------:R-:W-:Y:S02]  /*5a30*/  SHF.L.U32 R3, R92, 0x1f, RZ ;  /* 0x0000001f5c037819 */ /* 0x000fe400000006ff */
[----:B------:R-:W-:Y:S02]  /*5a40*/  ISETP.NE.U32.OR P6, PT, R4, 0x1, !P1 ;  /* 0x000000010400780c */ /* 0x000fe40004fc5470 */
[----:B------:R-:W-:Y:S02]  /*5a50*/  PLOP3.LUT P2, PT, PT, PT, UP1, 0x80, 0x8 ;  /* 0x000000000008781c */ /* 0x000fe40003f4f018 */
[C---:B------:R-:W-:Y:S02]  /*5a60*/  LEA.HI R39, R36.reuse, R36, RZ, 0x1 ;  /* 0x0000002424277211 */ /* 0x040fe400078f08ff */
[----:B------:R-:W-:Y:S02]  /*5a70*/  SEL R4, RZ, 0xffffffff, P4 ;  /* 0xffffffffff047807 */ /* 0x000fe40002000000 */
[----:B------:R-:W-:Y:S01]  /*5a80*/  P2R R96, PR, RZ, 0x40 ;  /* 0x00000040ff607803 */ /* 0x000fe20000000000 */
[C---:B-1----:R-:W-:Y:S01]  /*5a90*/  IMAD.SHL.U32 R0, R39.reuse, 0x40, RZ ;  /* 0x0000004027007824 */ /* 0x042fe200078e00ff */
[----:B------:R-:W-:Y:S03]  /*5aa0*/  LOP3.LUT R39, R39, 0xffe, RZ, 0xc0, !PT ;  /* 0x00000ffe27277812 */ /* 0x000fe600078ec0ff */
[----:B------:R-:W-:Y:S02]  /*5ab0*/  @P6 SHF.L.U32 R7, R89, 0x1f, RZ ;  /* 0x0000001f59076819 */ /* 0x000fe400000006ff */
[----:B------:R-:W-:Y:S01]  /*5ac0*/  @P2 SEL R4, R5, R4, !P3 ;  /* 0x0000000405042207 */ /* 0x000fe20005800000 */
[----:B------:R-:W-:Y:S01]  /*5ad0*/  IMAD.IADD R39, R36, 0x1, -R39 ;  /* 0x0000000124277824 */ /* 0x000fe200078e0a27 */
[----:B------:R-:W1:Y:S01]  /*5ae0*/  @P6 SYNCS.PHASECHK.TRANS64.TRYWAIT P1, [R2+URZ+0x30], R7 ;  /* 0x00003007020065a7 */ /* 0x000e6200080211ff */
[----:B------:R-:W-:Y:S02]  /*5af0*/  LOP3.LUT R0, R0, 0xffffff80, RZ, 0xc0, !PT ;  /* 0xffffff8000007812 */ /* 0x000fe400078ec0ff */
[----:B------:R-:W-:Y:S03]  /*5b00*/  LOP3.LUT R4, R4, 0x1, RZ, 0xc0, !PT ;  /* 0x0000000104047812 */ /* 0x000fe600078ec0ff */
[----:B------:R-:W-:Y:S01]  /*5b10*/  IMAD.IADD R0, R37, 0x1, R0 ;  /* 0x0000000125007824 */ /* 0x000fe200078e0200 */
[----:B------:R-:W-:Y:S03]  /*5b20*/  ISETP.NE.U32.AND P5, PT, R4, 0x1, PT ;  /* 0x000000010400780c */ /* 0x000fe60003fa5070 */
[----:B------:R-:W-:Y:S01]  /*5b30*/  IMAD R39, R39, 0x100000, R0 ;  /* 0x0010000027277824 */ /* 0x000fe200078e0200 */
[----:B------:R-:W-:Y:S01]  /*5b40*/  P2R R103, PR, RZ, 0x20 ;  /* 0x00000020ff677803 */ /* 0x000fe20000000000 */
[----:B------:R2:W4:Y:S01]  /*5b50*/  SYNCS.PHASECHK.TRANS64.TRYWAIT P0, [R100+URZ+0x80], R3 ;  /* 0x00008003640075a7 */ /* 0x00052200080011ff */
[----:B-1----:R-:W-:Y:S01]  /*5b60*/  @P6 SEL R102, RZ, 0x1, !P1 ;  /* 0x00000001ff666807 */ /* 0x002fe20004800000 */
[----:B--2---:R-:W-:Y:S06]  /*5b70*/  @!P6 BRA `(.L_x_93) ;  /* 0x000000000080e947 */ /* 0x004fec0003800000 */
[----:B------:R-:W-:Y:S01]  /*5b80*/  @P5 IMAD R6, R90, 0x1000, R71 ;  /* 0x000010005a065824 */ /* 0x000fe200078e0247 */
[----:B------:R-:W1:Y:S01]  /*5b90*/  S2R R0, SR_CgaCtaId ;  /* 0x0000000000007919 */ /* 0x000e620000008800 */
[----:B------:R-:W-:Y:S01]  /*5ba0*/  ISETP.NE.AND P1, PT, R102, RZ, PT ;  /* 0x000000ff6600720c */ /* 0x000fe20003f25270 */
[----:B------:R-:W-:Y:S01]  /*5bb0*/  BSSY B0, `(.L_x_94) ;  /* 0x000000b000007945 */ /* 0x000fe20003800000 */
[----:B------:R-:W-:Y:S01]  /*5bc0*/  @P5 VIADD R4, R6, UR44 ;  /* 0x0000002c06045c36 */ /* 0x000fe20008000000 */
[----:B------:R-:W-:Y:S02]  /*5bd0*/  CS2R R74, SRZ ;  /* 0x00000000004a7805 */ /* 0x000fe4000001ff00 */
[----:B------:R-:W-:Y:S02]  /*5be0*/  CS2R R72, SRZ ;  /* 0x0000000000487805 */ /* 0x000fe4000001ff00 */
[----:B------:R-:W-:Y:S01]  /*5bf0*/  CS2R R78, SRZ ;  /* 0x00000000004e7805 */ /* 0x000fe2000001ff00 */
[----:B------:R-:W-:Y:S01]  /*5c00*/  @P5 IMAD R4, R93, -0x10, R4 ;  /* 0xfffffff05d045824 */ /* 0x000fe200078e0204 */
[----:B------:R-:W-:Y:S04]  /*5c10*/  CS2R R76, SRZ ;  /* 0x00000000004c7805 */ /* 0x000fe8000001ff00 */
[----:B------:R-:W-:Y:S05]  /*5c20*/  @P1 BRA `(.L_x_95) ;  /* 0x00000000000c1947 */ /* 0x000fea0003800000 */
[----:B------:R-:W-:Y:S04]  /*5c30*/  SHF.L.U32 R5, R89, 0x1f, RZ ;  /* 0x0000001f59057819 */ /* 0x000fe800000006ff */
[----:B------:R-:W2:Y:S02]  /*5c40*/  SYNCS.PHASECHK.TRANS64.TRYWAIT P1, [R2+URZ+0x30], R5 ;  /* 0x00003005020075a7 */ /* 0x000ea400080211ff */
[----:B--2---:R-:W-:Y:S05]  /*5c50*/  @!P1 BRA `(.L_x_96) ;  /* 0x0000002000dc9947 */ /* 0x004fea0003800000 */
.L_x_95:
[----:B------:R-:W-:Y:S05]  /*5c60*/  BSYNC B0 ;  /* 0x0000000000007941 */ /* 0x000fea0003800000 */
.L_x_94:
[----:B------:R-:W-:Y:S01]  /*5c70*/  ISETP.NE.AND P1, PT, R103, RZ, PT ;  /* 0x000000ff6700720c */ /* 0x000fe20003f25270 */
[----:B--2---:R-:W-:Y:S02]  /*5c80*/  VIADD R5, R2, 0x40 ;  /* 0x0000004002057836 */ /* 0x004fe40000000000 */
[----:B------:R-:W-:Y:S03]  /*5c90*/  VIADD R90, R90, 0x1 ;  /* 0x000000015a5a7836 */ /* 0x000fe60000000000 */
[----:B-1----:R-:W-:Y:S07]  /*5ca0*/  PRMT R0, R0, 0x654, R5 ;  /* 0x0000065400007816 */ /* 0x002fee0000000005 */
[----:B------:R1:W2:Y:S04]  /*5cb0*/  @P1 LDS.128 R72, [R6+UR44+0x200] ;  /* 0x0002002c06481984 */ /* 0x0002a80008000c00 */
[----:B------:R1:W1:Y:S01]  /*5cc0*/  @P1 LDS.128 R76, [R4+0x210] ;  /* 0x00021000044c1984 */ /* 0x0002620000000c00 */
[C---:B------:R-:W-:Y:S01]  /*5cd0*/  ISETP.NE.AND P1, PT, R90.reuse, 0x2, PT ;  /* 0x000000025a00780c */ /* 0x040fe20003f25270 */
[----:B------:R-:W-:Y:S01]  /*5ce0*/  @!PT LDS RZ, [RZ] ;  /* 0x00000000fffff984 */ /* 0x000fe20000000800 */
[----:B------:R-:W-:Y:S01]  /*5cf0*/  @!PT LDS RZ, [RZ] ;  /* 0x00000000fffff984 */ /* 0x000fe20000000800 */
[----:B------:R-:W-:Y:S01]  /*5d00*/  @!PT LDS RZ, [RZ] ;  /* 0x00000000fffff984 */ /* 0x000fe20000000800 */
[----:B------:R-:W-:Y:S01]  /*5d10*/  @!PT LDS RZ, [RZ] ;  /* 0x00000000fffff984 */ /* 0x000fe20000000800 */
[----:B------:R5:W-:Y:S06]  /*5d20*/  MEMBAR.ALL.CTA ;  /* 0x0000000000007992 */ /* 0x000bec0000008000 */
[----:B-----5:R-:W5:Y:S01]  /*5d30*/  FENCE.VIEW.ASYNC.S ;  /* 0x00000000000073c6 */ /* 0x020f620000000000 */
[----:B------:R-:W-:Y:S01]  /*5d40*/  SEL R90, R90, RZ, P1 ;  /* 0x000000ff5a5a7207 */ /* 0x000fe20000800000 */
[----:B-----5:R5:W-:Y:S02]  /*5d50*/  SYNCS.ARRIVE.TRANS64.RED.A1T0 RZ, [R0+URZ], RZ ;  /* 0x000000ff00ff79a7 */ /* 0x020be400081004ff */
[----:B-----5:R-:W-:Y:S04]  /*5d60*/  SEL R0, RZ, 0x1, P1 ;  /* 0x00000001ff007807 */ /* 0x020fe80000800000 */
[----:B--2---:R-:W-:Y:S02]  /*5d70*/  LOP3.LUT R89, R89, R0, RZ, 0x3c, !PT ;  /* 0x0000000059597212 */ /* 0x004fe400078e3cff */
.L_x_93:
[----:B------:R-:W-:Y:S05]  /*5d80*/  BSYNC B1 ;  /* 0x0000000000017941 */ /* 0x000fea0003800000 */
.L_x_92:
[----:B------:R-:W-:Y:S04]  /*5d90*/  SHF.R.U32.HI R0, RZ, 0x15, R39 ;  /* 0x00000015ff007819 */ /* 0x000fe80000011627 */
[----:B------:R-:W-:Y:S01]  /*5da0*/  LOP3.LUT P1, RZ, R0, 0x3, R85, 0x48, !PT ;  /* 0x0000000300ff7812 */ /* 0x000fe20007824855 */
[----:B------:R-:W-:Y:S01]  /*5db0*/  @!UPT UIADD3 URZ, UPT, UPT, URZ, URZ, URZ ;  /* 0x000000fffffff290 */ /* 0x000fe2000fffe0ff */
[----:B----4-:R-:W-:Y:S11]  /*5dc0*/  @P0 BRA `(.L_x_97) ;  /* 0x0000000000080947 */ /* 0x010ff60003800000 */
[----:B------:R-:W2:Y:S02]  /*5dd0*/  SYNCS.PHASECHK.TRANS64.TRYWAIT P0, [R100+URZ+0x80], R3 ;  /* 0x00008003640075a7 */ /* 0x000ea400080011ff */
[----:B--2---:R-:W-:Y:S05]  /*5de0*/  @!P0 BRA `(.L_x_98) ;  /* 0x00000020008c8947 */ /* 0x004fea0003800000 */
.L_x_97:
[----:B------:R-:W-:Y:S05]  /*5df0*/  @!P1 BRA `(.L_x_99) ;  /* 0x0000000000409947 */ /* 0x000fea0003800000 */
[----:B------:R-:W4:Y:S01]  /*5e00*/  LDCU.64 UR8, c[0x4][0x70] ;  /* 0x01000e00ff0877ac */ /* 0x000f220008000a00 */
[----:B--2---:R-:W-:Y:S01]  /*5e10*/  MOV R3, 0x0 ;  /* 0x0000000000037802 */ /* 0x004fe20000000f00 */
[----:B------:R-:W-:Y:S02]  /*5e20*/  HFMA2 R12, -RZ, RZ, 0, 5.9604644775390625e-08 ;  /* 0x00000001ff0c7431 */ /* 0x000fe400000001ff */
[----:B------:R-:W-:Y:S02]  /*5e30*/  IMAD.MOV.U32 R8, RZ, RZ, 0x192 ;  /* 0x00000192ff087424 */ /* 0x000fe400078e00ff */
[----:B------:R-:W-:Y:S01]  /*5e40*/  IMAD.MOV.U32 R13, RZ, RZ, RZ ;  /* 0x000000ffff0d7224 */ /* 0x000fe200078e00ff */
[----:B------:R-:W2:Y:S01]  /*5e50*/  LDCU.64 UR6, c[0x4][0x78] ;  /* 0x01000f00ff0677ac */ /* 0x000ea20008000a00 */
[----:B------:R-:W3:Y:S01]  /*5e60*/  LDC.64 R2, c[0x4][R3] ;  /* 0x0100000003027b82 */ /* 0x000ee20000000a00 */
[----:B------:R-:W5:Y:S01]  /*5e70*/  LDCU.64 UR4, c[0x4][0x10] ;  /* 0x01000200ff0477ac */ /* 0x000f620008000a00 */
[----:B----4-:R-:W-:Y:S01]  /*5e80*/  MOV R5, UR9 ;  /* 0x0000000900057c02 */ /* 0x010fe20008000f00 */
[----:B-1----:R-:W-:Y:S01]  /*5e90*/  IMAD.U32 R4, RZ, RZ, UR8 ;  /* 0x00000008ff047e24 */ /* 0x002fe2000f8e00ff */
[----:B--2---:R-:W-:Y:S01]  /*5ea0*/  MOV R7, UR7 ;  /* 0x0000000700077c02 */ /* 0x004fe20008000f00 */
[----:B------:R-:W-:Y:S01]  /*5eb0*/  IMAD.U32 R6, RZ, RZ, UR6 ;  /* 0x00000006ff067e24 */ /* 0x000fe2000f8e00ff */
[----:B-----5:R-:W-:Y:S01]  /*5ec0*/  MOV R11, UR5 ;  /* 0x00000005000b7c02 */ /* 0x020fe20008000f00 */
[----:B------:R-:W-:Y:S02]  /*5ed0*/  IMAD.U32 R10, RZ, RZ, UR4 ;  /* 0x00000004ff0a7e24 */ /* 0x000fe4000f8e00ff */
[----:B------:R-:W-:Y:S07]  /*5ee0*/  LEPC R20, `(.L_x_99) ;  /* 0x000000001014794e */ /* 0x000fee0000000000 */
[----:B---3--:R-:W-:Y:S05]  /*5ef0*/  CALL.ABS.NOINC R2 ;  /* 0x0000000002007343 */ /* 0x008fea0003c00000 */
.L_x_99:
[-C--:B------:R-:W-:Y:S01]  /*5f00*/  F2FP.F16.E5M2.UNPACK_B R42, R72.reuse ;  /* 0x00000048ff2a723e */ /* 0x080fe200020004ff */
[----:B------:R-:W-:Y:S05]  /*5f10*/  WARPSYNC.ALL ;  /* 0x0000000000007948 */ /* 0x000fea0003800000 */
[----:B------:R-:W-:Y:S01]  /*5f20*/  R2UR UR4, R39 ;  /* 0x00000000270472ca */ /* 0x000fe200000e0000 */
[--C-:B------:R-:W-:Y:S01]  /*5f30*/  HADD2.F32 R40, -RZ, R42.reuse.H0_H0 ;  /* 0x2000002aff287230 */ /* 0x100fe20000004100 */
[----:B------:R-:W-:Y:S01]  /*5f40*/  F2FP.F16.E5M2.UNPACK_B R43, R72.H1 ;  /* 0x00000048ff2b723e */ /* 0x000fe200030004ff */
[----:B------:R-:W-:Y:S01]  /*5f50*/  HADD2.F32 R42, -RZ, R42.H1_H1 ;  /* 0x3000002aff2a7230 */ /* 0x000fe20000004100 */
[-C--:B------:R-:W-:Y:S01]  /*5f60*/  F2FP.F16.E5M2.UNPACK_B R45, R73.reuse ;  /* 0x00000049ff2d723e */ /* 0x080fe200020004ff */
[----:B------:R-:W-:Y:S01]  /*5f70*/  BSSY.RECONVERGENT B0, `(.L_x_100) ;  /* 0x0000099000007945 */ /* 0x000fe20003800200 */
[----:B------:R-:W-:Y:S01]  /*5f80*/  F2FP.F16.E5M2.UNPACK_B R47, R73.H1 ;  /* 0x00000049ff2f723e */ /* 0x000fe200030004ff */
[--C-:B------:R-:W-:Y:S01]  /*5f90*/  HADD2.F32 R44, -RZ, R43.reuse.H0_H0 ;  /* 0x2000002bff2c7230 */ /* 0x100fe20000004100 */
[-C--:B------:R-:W-:Y:S01]  /*5fa0*/  F2FP.F16.E5M2.UNPACK_B R49, R74.reuse ;  /* 0x0000004aff31723e */ /* 0x080fe200020004ff */
[----:B------:R-:W-:Y:S01]  /*5fb0*/  HADD2.F32 R46, -RZ, R43.H1_H1 ;  /* 0x3000002bff2e7230 */ /* 0x000fe20000004100 */
[----:B------:R-:W-:Y:S01]  /*5fc0*/  F2FP.F16.E5M2.UNPACK_B R51, R74.H1 ;  /* 0x0000004aff33723e */ /* 0x000fe200030004ff */
[--C-:B------:R-:W-:Y:S01]  /*5fd0*/  HADD2.F32 R43, -RZ, R45.reuse.H0_H0 ;  /* 0x2000002dff2b7230 */ /* 0x100fe20000004100 */
[-C--:B------:R-:W-:Y:S01]  /*5fe0*/  F2FP.F16.E5M2.UNPACK_B R53, R75.reuse ;  /* 0x0000004bff35723e */ /* 0x080fe200020004ff */
[----:B-1----:R-:W-:Y:S01]  /*5ff0*/  LDTM.16dp32bit_t0_t15.x32 R4, tmem[UR4] ;  /* 0x00000004000479ee */ /* 0x002fe20008a80000 */
[----:B------:R-:W3:Y:S01]  /*6000*/  LDTM.16dp32bit_t16_t31.x32 R4, tmem[UR4+0x20] ;  /* 0x00002004000479ee */ /* 0x000ee20008aa0000 */
[----:B------:R-:W-:Y:S01]  /*6010*/  ISETP.NE.AND P6, PT, R96, RZ, PT ;  /* 0x000000ff6000720c */ /* 0x000fe20003fc5270 */
[----:B------:R-:W-:Y:S01]  /*6020*/  HADD2.F32 R48, -RZ, R45.H1_H1 ;  /* 0x3000002dff307230 */ /* 0x000fe20000004100 */
[----:B------:R-:W-:Y:S01]  /*6030*/  IADD3 R109, PT, PT, R71, UR44, RZ ;  /* 0x0000002c476d7c10 */ /* 0x000fe2000fffe0ff */
[----:B------:R-:W-:Y:S01]  /*6040*/  HADD2.F32 R52, -RZ, R49.H1_H1 ;  /* 0x30000031ff347230 */ /* 0x000fe20000004100 */
[----:B------:R-:W-:Y:S01]  /*6050*/  SHF.L.U32 R108, R88, 0x4, RZ ;  /* 0x00000004586c7819 */ /* 0x000fe200000006ff */
[----:B------:R-:W-:Y:S01]  /*6060*/  HADD2.F32 R56, -RZ, R53.H1_H1 ;  /* 0x30000035ff387230 */ /* 0x000fe20000004100 */
[----:B------:R-:W-:Y:S01]  /*6070*/  F2FP.F16.E5M2.UNPACK_B R55, R75.H1 ;  /* 0x0000004bff37723e */ /* 0x000fe200030004ff */
[--C-:B------:R-:W-:Y:S01]  /*6080*/  HADD2.F32 R45, -RZ, R47.reuse.H0_H0 ;  /* 0x2000002fff2d7230 */ /* 0x100fe20000004100 */
[----:B------:R-:W-:Y:S01]  /*6090*/  IADD3 R101, PT, PT, R109, R108, RZ ;  /* 0x0000006c6d657210 */ /* 0x000fe20007ffe0ff */
[----:B------:R-:W-:Y:S01]  /*60a0*/  HADD2.F32 R50, -RZ, R47.H1_H1 ;  /* 0x3000002fff327230 */ /* 0x000fe20000004100 */
[-C--:B------:R-:W-:Y:S01]  /*60b0*/  F2FP.F16.E5M2.UNPACK_B R57, R76.reuse ;  /* 0x0000004cff39723e */ /* 0x080fe200020004ff */
[----:B------:R-:W-:Y:S01]  /*60c0*/  HADD2.F32 R47, -RZ, R49.H0_H0 ;  /* 0x20000031ff2f7230 */ /* 0x000fe20000004100 */
[----:B------:R-:W-:Y:S01]  /*60d0*/  F2FP.F16.E5M2.UNPACK_B R59, R76.H1 ;  /* 0x0000004cff3b723e */ /* 0x000fe200030004ff */
[----:B------:R-:W-:Y:S01]  /*60e0*/  HADD2.F32 R49, -RZ, R51.H0_H0 ;  /* 0x20000033ff317230 */ /* 0x000fe20000004100 */
[-C--:B------:R-:W-:Y:S01]  /*60f0*/  F2FP.F16.E5M2.UNPACK_B R61, R77.reuse ;  /* 0x0000004dff3d723e */ /* 0x080fe200020004ff */
[----:B------:R-:W-:Y:S01]  /*6100*/  HADD2.F32 R60, -RZ, R57.H1_H1 ;  /* 0x30000039ff3c7230 */ /* 0x000fe20000004100 */
[----:B------:R-:W-:Y:S01]  /*6110*/  F2FP.F16.E5M2.UNPACK_B R63, R77.H1 ;  /* 0x0000004dff3f723e */ /* 0x000fe200030004ff */
[----:B------:R-:W-:Y:S01]  /*6120*/  HADD2.F32 R54, -RZ, R51.H1_H1 ;  /* 0x30000033ff367230 */ /* 0x000fe20000004100 */
[-C--:B------:R-:W-:Y:S01]  /*6130*/  F2FP.F16.E5M2.UNPACK_B R65, R78.reuse ;  /* 0x0000004eff41723e */ /* 0x080fe200020004ff */
[----:B------:R-:W-:Y:S01]  /*6140*/  HADD2.F32 R51, -RZ, R53.H0_H0 ;  /* 0x20000035ff337230 */ /* 0x000fe20000004100 */
[----:B------:R-:W-:Y:S01]  /*6150*/  F2FP.F16.E5M2.UNPACK_B R67, R78.H1 ;  /* 0x0000004eff43723e */ /* 0x000fe200030004ff */
[----:B------:R-:W-:Y:S01]  /*6160*/  HADD2.F32 R64, -RZ, R61.H1_H1 ;  /* 0x3000003dff407230 */ /* 0x000fe20000004100 */
[----:B------:R-:W-:Y:S01]  /*6170*/  ISETP.NE.AND P0, PT, R95, RZ, PT ;  /* 0x000000ff5f00720c */ /* 0x000fe20003f05270 */
[C---:B---3--:R-:W-:Y:S01]  /*6180*/  FMUL R0, R38.reuse, R4 ;  /* 0x0000000426007220 */ /* 0x048fe20000400000 */
[C---:B------:R-:W-:Y:S01]  /*6190*/  FMUL R2, R38.reuse, R5 ;  /* 0x0000000526027220 */ /* 0x040fe20000400000 */
[C---:B------:R-:W-:Y:S01]  /*61a0*/  FMUL R4, R38.reuse, R8 ;  /* 0x0000000826047220 */ /* 0x040fe20000400000 */
[C---:B------:R-:W-:Y:S01]  /*61b0*/  FMUL R5, R38.reuse, R9 ;  /* 0x0000000926057220 */ /* 0x040fe20000400000 */
[C---:B------:R-:W-:Y:S01]  /*61c0*/  FFMA R0, R41.reuse, R40, R0 ;  /* 0x0000002829007223 */ /* 0x040fe20000000000 */
[C---:B------:R-:W-:Y:S01]  /*61d0*/  FFMA R2, R41.reuse, R42, R2 ;  /* 0x0000002a29027223 */ /* 0x040fe20000000002 */
[C---:B------:R-:W-:Y:S01]  /*61e0*/  FMUL R8, R38.reuse, R12 ;  /* 0x0000000c26087220 */ /* 0x040fe20000400000 */
[C---:B------:R-:W-:Y:S01]  /*61f0*/  FMUL R9, R38.reuse, R13 ;  /* 0x0000000d26097220 */ /* 0x040fe20000400000 */
[C---:B------:R-:W-:Y:S01]  /*6200*/  FMUL R12, R38.reuse, R16 ;  /* 0x00000010260c7220 */ /* 0x040fe20000400000 */
[C---:B------:R-:W-:Y:S01]  /*6210*/  FMUL R13, R38.reuse, R17 ;  /* 0x00000011260d7220 */ /* 0x040fe20000400000 */
[C---:B------:R-:W-:Y:S01]  /*6220*/  FMUL R16, R38.reuse, R20 ;  /* 0x0000001426107220 */ /* 0x040fe20000400000 */
[C---:B------:R-:W-:Y:S01]  /*6230*/  FMUL R17, R38.reuse, R21 ;  /* 0x0000001526117220 */ /* 0x040fe20000400000 */
[C---:B------:R-:W-:Y:S01]  /*6240*/  FMUL R20, R38.reuse, R24 ;  /* 0x0000001826147220 */ /* 0x040fe20000400000 */
[C---:B------:R-:W-:Y:S01]  /*6250*/  FMUL R21, R38.reuse, R25 ;  /* 0x0000001926157220 */ /* 0x040fe20000400000 */
[----:B------:R-:W-:Y:S02]  /*6260*/  HADD2.F32 R68, -RZ, R65.H1_H1 ;  /* 0x30000041ff447230 */ /* 0x000fe40000004100 */
[C---:B------:R-:W-:Y:S01]  /*6270*/  FMUL R24, R38.reuse, R28 ;  /* 0x0000001c26187220 */ /* 0x040fe20000400000 */
[C---:B------:R-:W-:Y:S01]  /*6280*/  FMUL R25, R38.reuse, R29 ;  /* 0x0000001d26197220 */ /* 0x040fe20000400000 */
[C---:B------:R-:W-:Y:S01]  /*6290*/  FMUL R28, R38.reuse, R32 ;  /* 0x00000020261c7220 */ /* 0x040fe20000400000 */
[C---:B------:R-:W-:Y:S01]  /*62a0*/  FMUL R29, R38.reuse, R33 ;  /* 0x00000021261d7220 */ /* 0x040fe20000400000 */
[C---:B--2---:R-:W-:Y:S01]  /*62b0*/  FMUL R3, R38.reuse, R6 ;  /* 0x0000000626037220 */ /* 0x044fe20000400000 */
[C---:B------:R-:W-:Y:S01]  /*62c0*/  FMUL R7, R38.reuse, R7 ;  /* 0x0000000726077220 */ /* 0x040fe20000400000 */
[C---:B------:R-:W-:Y:S01]  /*62d0*/  FMUL R6, R38.reuse, R10 ;  /* 0x0000000a26067220 */ /* 0x040fe20000400000 */
[C---:B------:R-:W-:Y:S01]  /*62e0*/  FMUL R11, R38.reuse, R11 ;  /* 0x0000000b260b7220 */ /* 0x040fe20000400000 */
[C---:B------:R-:W-:Y:S01]  /*62f0*/  FFMA R3, R41.reuse, R44, R3 ;  /* 0x0000002c29037223 */ /* 0x040fe20000000003 */
[C---:B------:R-:W-:Y:S01]  /*6300*/  FFMA R7, R41.reuse, R46, R7 ;  /* 0x0000002e29077223 */ /* 0x040fe20000000007 */
[C---:B------:R-:W-:Y:S01]  /*6310*/  FFMA R4, R41.reuse, R43, R4 ;  /* 0x0000002b29047223 */ /* 0x040fe20000000004 */
[----:B------:R-:W-:Y:S01]  /*6320*/  F2FP.F16.E5M2.UNPACK_B R40, R79 ;  /* 0x0000004fff28723e */ /* 0x000fe200020004ff */
[C---:B------:R-:W-:Y:S01]  /*6330*/  FFMA R5, R41.reuse, R48, R5 ;  /* 0x0000003029057223 */ /* 0x040fe20000000005 */
[C---:B------:R-:W-:Y:S01]  /*6340*/  FFMA R6, R41.reuse, R45, R6 ;  /* 0x0000002d29067223 */ /* 0x040fe20000000006 */
[----:B------:R-:W-:Y:S01]  /*6350*/  F2FP.F16.E5M2.UNPACK_B R42, R79.H1 ;  /* 0x0000004fff2a723e */ /* 0x000fe200030004ff */
[C---:B------:R-:W-:Y:S01]  /*6360*/  FFMA R11, R41.reuse, R50, R11 ;  /* 0x00000032290b7223 */ /* 0x040fe2000000000b */
[----:B------:R-:W-:Y:S01]  /*6370*/  FFMA R8, R41, R47, R8 ;  /* 0x0000002f29087223 */ /* 0x000fe20000000008 */
[----:B------:R-:W-:Y:S01]  /*6380*/  F2FP.SATFINITE.E5M2.F32.PACK_AB_MERGE_C R97, R7, R3, RZ ;  /* 0x000000030761723e */ /* 0x000fe200048060ff */
[C---:B------:R-:W-:Y:S01]  /*6390*/  FFMA R9, R41.reuse, R52, R9 ;  /* 0x0000003429097223 */ /* 0x040fe20000000009 */
[----:B------:R-:W-:Y:S01]  /*63a0*/  FMUL R10, R38, R14 ;  /* 0x0000000e260a7220 */ /* 0x000fe20000400000 */
[----:B------:R-:W-:Y:S01]  /*63b0*/  LEA R109, R90, UR44, 0x3 ;  /* 0x0000002c5a6d7c11 */ /* 0x000fe2000f8e18ff */
[----:B------:R-:W-:Y:S01]  /*63c0*/  FMUL R15, R38, R15 ;  /* 0x0000000f260f7220 */ /* 0x000fe20000400000 */
[--C-:B------:R-:W-:Y:S01]  /*63d0*/  HADD2.F32 R53, -RZ, R55.reuse.H0_H0 ;  /* 0x20000037ff357230 */ /* 0x100fe20000004100 */
[----:B------:R-:W-:Y:S01]  /*63e0*/  F2FP.SATFINITE.E5M2.F32.PACK_AB_MERGE_C R96, R2, R0, R97 ;  /* 0x000000000260723e */ /* 0x000fe20004806061 */
[----:B------:R-:W-:Y:S01]  /*63f0*/  FFMA R10, R41, R49, R10 ;  /* 0x00000031290a7223 */ /* 0x000fe2000000000a */
[----:B------:R-:W-:Y:S01]  /*6400*/  F2FP.SATFINITE.E5M2.F32.PACK_AB_MERGE_C R97, R11, R6, RZ ;  /* 0x000000060b61723e */ /* 0x000fe200048060ff */
[C---:B------:R-:W-:Y:S01]  /*6410*/  FFMA R15, R41.reuse, R54, R15 ;  /* 0x00000036290f7223 */ /* 0x040fe2000000000f */
[C---:B------:R-:W-:Y:S01]  /*6420*/  FFMA R12, R41.reuse, R51, R12 ;  /* 0x00000033290c7223 */ /* 0x040fe2000000000c */
[----:B------:R-:W-:Y:S01]  /*6430*/  FFMA R13, R41, R56, R13 ;  /* 0x00000038290d7223 */ /* 0x000fe2000000000d */
[----:B------:R-:W-:Y:S01]  /*6440*/  F2FP.SATFINITE.E5M2.F32.PACK_AB_MERGE_C R97, R5, R4, R97 ;  /* 0x000000040561723e */ /* 0x000fe20004806061 */
[----:B------:R-:W-:Y:S01]  /*6450*/  HADD2.F32 R58, -RZ, R55.H1_H1 ;  /* 0x30000037ff3a7230 */ /* 0x000fe20000004100 */
[----:B------:R-:W-:Y:S01]  /*6460*/  F2FP.SATFINITE.E5M2.F32.PACK_AB_MERGE_C R98, R15, R10, RZ ;  /* 0x0000000a0f62723e */ /* 0x000fe200048060ff */
[----:B------:R-:W-:Y:S02]  /*6470*/  HADD2.F32 R55, -RZ, R57.H0_H0 ;  /* 0x20000039ff377230 */ /* 0x000fe40000004100 */
[C---:B------:R-:W-:Y:S01]  /*6480*/  FMUL R14, R38.reuse, R18 ;  /* 0x00000012260e7220 */ /* 0x040fe20000400000 */
[C---:B------:R-:W-:Y:S01]  /*6490*/  FMUL R19, R38.reuse, R19 ;  /* 0x0000001326137220 */ /* 0x040fe20000400000 */
[--C-:B------:R-:W-:Y:S02]  /*64a0*/  HADD2.F32 R57, -RZ, R59.reuse.H0_H0 ;  /* 0x2000003bff397230 */ /* 0x100fe40000004100 */
[C---:B------:R-:W-:Y:S01]  /*64b0*/  FMUL R18, R38.reuse, R22 ;  /* 0x0000001626127220 */ /* 0x040fe20000400000 */
[C---:B------:R-:W-:Y:S01]  /*64c0*/  FFMA R14, R41.reuse, R53, R14 ;  /* 0x00000035290e7223 */ /* 0x040fe2000000000e */
[----:B------:R-:W-:Y:S02]  /*64d0*/  HADD2.F32 R62, -RZ, R59.H1_H1 ;  /* 0x3000003bff3e7230 */ /* 0x000fe40000004100 */
[C---:B------:R-:W-:Y:S01]  /*64e0*/  FFMA R19, R41.reuse, R58, R19 ;  /* 0x0000003a29137223 */ /* 0x040fe20000000013 */
[----:B------:R-:W-:Y:S02]  /*64f0*/  HADD2.F32 R59, -RZ, R61.H0_H0 ;  /* 0x2000003dff3b7230 */ /* 0x000fe40000004100 */
[C---:B------:R-:W-:Y:S01]  /*6500*/  FMUL R23, R38.reuse, R23 ;  /* 0x0000001726177220 */ /* 0x040fe20000400000 */
[C---:B------:R-:W-:Y:S01]  /*6510*/  FFMA R16, R41.reuse, R55, R16 ;  /* 0x0000003729107223 */ /* 0x040fe20000000010 */
[C---:B------:R-:W-:Y:S01]  /*6520*/  FFMA R17, R41.reuse, R60, R17 ;  /* 0x0000003c29117223 */ /* 0x040fe20000000011 */
[--C-:B------:R-:W-:Y:S02]  /*6530*/  HADD2.F32 R61, -RZ, R63.reuse.H0_H0 ;  /* 0x2000003fff3d7230 */ /* 0x100fe40000004100 */
[C---:B------:R-:W-:Y:S01]  /*6540*/  FFMA R18, R41.reuse, R57, R18 ;  /* 0x0000003929127223 */ /* 0x040fe20000000012 */
[----:B------:R-:W-:Y:S02]  /*6550*/  HADD2.F32 R66, -RZ, R63.H1_H1 ;  /* 0x3000003fff427230 */ /* 0x000fe40000004100 */
[C---:B------:R-:W-:Y:S01]  /*6560*/  FMUL R22, R38.reuse, R26 ;  /* 0x0000001a26167220 */ /* 0x040fe20000400000 */
[----:B------:R-:W-:Y:S02]  /*6570*/  HADD2.F32 R63, -RZ, R65.H0_H0 ;  /* 0x20000041ff3f7230 */ /* 0x000fe40000004100 */
[C---:B------:R-:W-:Y:S01]  /*6580*/  FFMA R23, R41.reuse, R62, R23 ;  /* 0x0000003e29177223 */ /* 0x040fe20000000017 */
[C---:B------:R-:W-:Y:S01]  /*6590*/  FMUL R27, R38.reuse, R27 ;  /* 0x0000001b261b7220 */ /* 0x040fe20000400000 */
[C---:B------:R-:W-:Y:S01]  /*65a0*/  FFMA R20, R41.reuse, R59, R20 ;  /* 0x0000003b29147223 */ /* 0x040fe20000000014 */
[C---:B------:R-:W-:Y:S01]  /*65b0*/  FFMA R21, R41.reuse, R64, R21 ;  /* 0x0000004029157223 */ /* 0x040fe20000000015 */
[--C-:B------:R-:W-:Y:S02]  /*65c0*/  HADD2.F32 R65, -RZ, R67.reuse.H0_H0 ;  /* 0x20000043ff417230 */ /* 0x100fe40000004100 */
[C---:B------:R-:W-:Y:S01]  /*65d0*/  FFMA R22, R41.reuse, R61, R22 ;  /* 0x0000003d29167223 */ /* 0x040fe20000000016 */
[----:B------:R-:W-:Y:S02]  /*65e0*/  HADD2.F32 R70, -RZ, R67.H1_H1 ;  /* 0x30000043ff467230 */ /* 0x000fe40000004100 */
[C---:B------:R-:W-:Y:S01]  /*65f0*/  FMUL R26, R38.reuse, R30 ;  /* 0x0000001e261a7220 */ /* 0x040fe20000400000 */
[--C-:B------:R-:W-:Y:S02]  /*6600*/  HADD2.F32 R67, -RZ, R40.reuse.H0_H0 ;  /* 0x20000028ff437230 */ /* 0x100fe40000004100 */
[C---:B------:R-:W-:Y:S01]  /*6610*/  FFMA R27, R41.reuse, R66, R27 ;  /* 0x00000042291b7223 */ /* 0x040fe2000000001b */
[C---:B------:R-:W-:Y:S01]  /*6620*/  FMUL R31, R38.reuse, R31 ;  /* 0x0000001f261f7220 */ /* 0x040fe20000400000 */
[C---:B------:R-:W-:Y:S01]  /*6630*/  FFMA R24, R41.reuse, R63, R24 ;  /* 0x0000003f29187223 */ /* 0x040fe20000000018 */
[----:B------:R-:W-:Y:S02]  /*6640*/  HADD2.F32 R40, -RZ, R40.H1_H1 ;  /* 0x30000028ff287230 */ /* 0x000fe40000004100 */
[C---:B------:R-:W-:Y:S01]  /*6650*/  FFMA R25, R41.reuse, R68, R25 ;  /* 0x0000004429197223 */ /* 0x040fe20000000019 */
[--C-:B------:R-:W-:Y:S02]  /*6660*/  HADD2.F32 R69, -RZ, R42.reuse.H0_H0 ;  /* 0x2000002aff457230 */ /* 0x100fe40000004100 */
[C---:B------:R-:W-:Y:S01]  /*6670*/  FFMA R26, R41.reuse, R65, R26 ;  /* 0x00000041291a7223 */ /* 0x040fe2000000001a */
[----:B------:R-:W-:Y:S02]  /*6680*/  HADD2.F32 R42, -RZ, R42.H1_H1 ;  /* 0x3000002aff2a7230 */ /* 0x000fe40000004100 */
[C---:B------:R-:W-:Y:S01]  /*6690*/  FMUL R30, R38.reuse, R34 ;  /* 0x00000022261e7220 */ /* 0x040fe20000400000 */
[----:B------:R-:W-:Y:S01]  /*66a0*/  FFMA R31, R41, R70, R31 ;  /* 0x00000046291f7223 */ /* 0x000fe2000000001f */
[----:B------:R-:W-:Y:S01]  /*66b0*/  FMUL R35, R38, R35 ;  /* 0x0000002326237220 */ /* 0x000fe20000400000 */
[----:B------:R-:W-:Y:S01]  /*66c0*/  F2FP.SATFINITE.E5M2.F32.PACK_AB_MERGE_C R99, R19, R14, RZ ;  /* 0x0000000e1363723e */ /* 0x000fe200048060ff */
[C---:B------:R-:W-:Y:S01]  /*66d0*/  FFMA R28, R41.reuse, R67, R28 ;  /* 0x00000043291c7223 */ /* 0x040fe2000000001c */
[C---:B------:R-:W-:Y:S01]  /*66e0*/  FFMA R29, R41.reuse, R40, R29 ;  /* 0x00000028291d7223 */ /* 0x040fe2000000001d */
[C---:B------:R-:W-:Y:S01]  /*66f0*/  FFMA R30, R41.reuse, R69, R30 ;  /* 0x00000045291e7223 */ /* 0x040fe2000000001e */
[----:B------:R-:W-:Y:S01]  /*6700*/  FFMA R35, R41, R42, R35 ;  /* 0x0000002a29237223 */ /* 0x000fe20000000023 */
[----:B------:R-:W-:Y:S02]  /*6710*/  F2FP.SATFINITE.E5M2.F32.PACK_AB_MERGE_C R98, R9, R8, R98 ;  /* 0x000000080962723e */ /* 0x000fe40004806062 */
[----:B------:R-:W-:Y:S02]  /*6720*/  F2FP.SATFINITE.E5M2.F32.PACK_AB_MERGE_C R99, R13, R12, R99 ;  /* 0x0000000c0d63723e */ /* 0x000fe40004806063 */
[----:B------:R-:W-:Y:S02]  /*6730*/  F2FP.SATFINITE.E5M2.F32.PACK_AB_MERGE_C R104, R23, R18, RZ ;  /* 0x000000121768723e */ /* 0x000fe400048060ff */
[----:B------:R-:W-:Y:S01]  /*6740*/  F2FP.SATFINITE.E5M2.F32.PACK_AB_MERGE_C R105, R27, R22, RZ ;  /* 0x000000161b69723e */ /* 0x000fe200048060ff */
[----:B------:R1:W-:Y:S01]  /*6750*/  STS.128 [R71+UR44+0x2200], R96 ;  /* 0x0022006047007988 */ /* 0x0003e20008000c2c */
[----:B------:R-:W-:Y:S02]  /*6760*/  F2FP.SATFINITE.E5M2.F32.PACK_AB_MERGE_C R110, R31, R26, RZ ;  /* 0x0000001a1f6e723e */ /* 0x000fe400048060ff */
[----:B------:R-:W-:Y:S02]  /*6770*/  F2FP.SATFINITE.E5M2.F32.PACK_AB_MERGE_C R111, R35, R30, RZ ;  /* 0x0000001e236f723e */ /* 0x000fe400048060ff */
[----:B------:R-:W-:Y:S02]  /*6780*/  F2FP.SATFINITE.E5M2.F32.PACK_AB_MERGE_C R104, R17, R16, R104 ;  /* 0x000000101168723e */ /* 0x000fe40004806068 */
[----:B------:R-:W-:Y:S02]  /*6790*/  F2FP.SATFINITE.E5M2.F32.PACK_AB_MERGE_C R105, R21, R20, R105 ;  /* 0x000000141569723e */ /* 0x000fe40004806069 */
[----:B------:R-:W-:Y:S02]  /*67a0*/  F2FP.SATFINITE.E5M2.F32.PACK_AB_MERGE_C R106, R25, R24, R110 ;  /* 0x00000018196a723e */ /* 0x000fe4000480606e */
[----:B------:R-:W-:Y:S02]  /*67b0*/  F2FP.SATFINITE.E5M2.F32.PACK_AB_MERGE_C R107, R29, R28, R111 ;  /* 0x0000001c1d6b723e */ /* 0x000fe4000480606f */
[----:B------:R-:W-:Y:S03]  /*67c0*/  @P6 SHF.L.U32 R110, R89, 0x1f, RZ ;  /* 0x0000001f596e6819 */ /* 0x000fe600000006ff */
[----:B------:R1:W-:Y:S01]  /*67d0*/  STS.128 [R101+0x2210], R104 ;  /* 0x0022106865007388 */ /* 0x0003e20000000c00 */
[----:B------:R-:W-:Y:S01]  /*67e0*/  @!PT LDS RZ, [RZ] ;  /* 0x00000000fffff984 */ /* 0x000fe20000000800 */
[----:B------:R-:W-:Y:S01]  /*67f0*/  @!PT LDS RZ, [RZ] ;  /* 0x00000000fffff984 */ /* 0x000fe20000000800 */
[----:B------:R-:W-:Y:S01]  /*6800*/  @!PT LDS RZ, [RZ] ;  /* 0x00000000fffff984 */ /* 0x000fe20000000800 */
[----:B------:R-:W-:Y:S01]  /*6810*/  @!PT LDS RZ, [RZ] ;  /* 0x00000000fffff984 */ /* 0x000fe20000000800 */
[----:B------:R2:W-:Y:S07]  /*6820*/  MEMBAR.ALL.CTA ;  /* 0x0000000000007992 */ /* 0x0005ee0000008000 */
[----:B--2---:R-:W2:Y:S02]  /*6830*/  FENCE.VIEW.ASYNC.S ;  /* 0x00000000000073c6 */ /* 0x004ea40000000000 */
[----:B--2---:R-:W-:Y:S06]  /*6840*/  BAR.SYNC.DEFER_BLOCKING 0x1, 0x80 ;  /* 0x0042000000007b1d */ /* 0x004fec0000010000 */
[----:B------:R-:W-:Y:S05]  /*6850*/  @P0 BRA `(.L_x_101) ;  /* 0x0000000000280947 */ /* 0x000fea0003800000 */
[----:B------:R-:W2:Y:S01]  /*6860*/  LDCU.64 UR6, c[0x0][0x348] ;  /* 0x00006900ff0677ac */ /* 0x000ea20008000a00 */
[----:B------:R-:W-:Y:S01]  /*6870*/  UIADD3 UR4, UPT, UPT, UR44, 0x2200, URZ ;  /* 0x000022002c047890 */ /* 0x000fe2000fffe0ff */
[----:B------:R-:W-:Y:S05]  /*6880*/  UMOV UR51, UR36 ;  /* 0x0000002400337c82 */ /* 0x000fea0008000000 */
[----:B------:R-:W-:Y:S04]  /*6890*/  MOV R94, UR4 ;  /* 0x00000004005e7c02 */ /* 0x000fe80008000f00 */
[----:B------:R-:W-:Y:S01]  /*68a0*/  R2UR UR48, R94 ;  /* 0x000000005e3072ca */ /* 0x000fe200000e0000 */
[----:B--2---:R-:W-:Y:S04]  /*68b0*/  UIADD3 UR4, UP0, UPT, UR6, 0x680, URZ ;  /* 0x0000068006047890 */ /* 0x004fe8000ff1e0ff */
[----:B------:R-:W-:Y:S09]  /*68c0*/  UIADD3.X UR5, UPT, UPT, URZ, UR7, URZ, UP0, !UPT ;  /* 0x00000007ff057290 */ /* 0x000ff200087fe4ff */
[----:B------:R2:W-:Y:S01]  /*68d0*/  UTMASTG.3D [UR48], [UR4] ;  /* 0x00000030040073b5 */ /* 0x0005e20008010000 */
[----:B------:R0:W-:Y:S01]  /*68e0*/  UTMACMDFLUSH ;  /* 0x00000000000079b7 */ /* 0x0001e20000000000 */
[----:B--2---:R-:W-:Y:S04]  /*68f0*/  DEPBAR.LE SB0, 0x1 ;  /* 0x000080400000791a */ /* 0x004fe80000000000 */
.L_x_101:
[----:B------:R-:W-:Y:S05]  /*6900*/  BSYNC.RECONVERGENT B0 ;  /* 0x0000000000007941 */ /* 0x000fea0003800200 */
.L_x_100:
[----:B------:R-:W-:Y:S06]  /*6910*/  BAR.SYNC.DEFER_BLOCKING 0x1, 0x80 ;  /* 0x0042000000007b1d */ /* 0x000fec0000010000 */
[----:B------:R-:W2:Y:S01]  /*6920*/  @P6 SYNCS.PHASECHK.TRANS64.TRYWAIT P0, [R109+URZ+0x30], R110 ;  /* 0x0000306e6d0065a7 */ /* 0x000ea200080011ff */
[----:B------:R-:W-:Y:S01]  /*6930*/  BSSY B1, `(.L_x_102) ;  /* 0x0000020000017945 */ /* 0x000fe20003800000 */
[----:B--2---:R-:W-:Y:S03]  /*6940*/  @P6 SEL R102, RZ, 0x1, !P0 ;  /* 0x00000001ff666807 */ /* 0x004fe60004000000 */
[----:B------:R-:W-:Y:S05]  /*6950*/  @!P6 BRA `(.L_x_103) ;  /* 0x000000000074e947 */ /* 0x000fea0003800000 */
[----:B------:R-:W-:Y:S01]  /*6960*/  ISETP.NE.AND P1, PT, R103, RZ, PT ;  /* 0x000000ff6700720c */ /* 0x000fe20003f25270 */
[----:B------:R-:W2:Y:S01]  /*6970*/  S2R R0, SR_CgaCtaId ;  /* 0x0000000000007919 */ /* 0x000ea20000008800 */
[----:B------:R-:W-:Y:S01]  /*6980*/  ISETP.NE.AND P0, PT, R102, RZ, PT ;  /* 0x000000ff6600720c */ /* 0x000fe20003f05270 */
[----:B------:R-:W-:Y:S10]  /*6990*/  BSSY B0, `(.L_x_104) ;  /* 0x0000008000007945 */ /* 0x000ff40003800000 */
[----:B------:R-:W-:Y:S05]  /*69a0*/  @P1 IMAD R2, R90, 0x1000, R71 ;  /* 0x000010005a021824 */ /* 0x000fea00078e0247 */
[----:B------:R-:W-:Y:S05]  /*69b0*/  @P1 IADD3 R3, PT, PT, R2, UR44, RZ ;  /* 0x0000002c02031c10 */ /* 0x000fea000fffe0ff */
[----:B------:R-:W-:Y:S01]  /*69c0*/  @P1 IMAD.IADD R3, R3, 0x1, R108 ;  /* 0x0000000103031824 */ /* 0x000fe200078e026c */
[----:B------:R-:W-:Y:S06]  /*69d0*/  @P0 BRA `(.L_x_105) ;  /* 0x00000000000c0947 */ /* 0x000fec0003800000 */
[----:B------:R-:W-:Y:S04]  /*69e0*/  SHF.L.U32 R4, R89, 0x1f, RZ ;  /* 0x0000001f59047819 */ /* 0x000fe800000006ff */
[----:B------:R-:W3:Y:S02]  /*69f0*/  SYNCS.PHASECHK.TRANS64.TRYWAIT P0, [R109+URZ+0x30], R4 ;  /* 0x000030046d0075a7 */ /* 0x000ee400080011ff */
[----:B---3--:R-:W-:Y:S05]  /*6a00*/  @!P0 BRA `(.L_x_106) ;  /* 0x0000001400988947 */ /* 0x008fea0003800000 */
.L_x_105:
[----:B------:R-:W-:Y:S05]  /*6a10*/  BSYNC B0 ;  /* 0x0000000000007941 */ /* 0x000fea0003800000 */
.L_x_104:
[----:B------:R-:W-:Y:S01]  /*6a20*/  ISETP.NE.AND P0, PT, R103, RZ, PT ;  /* 0x000000ff6700720c */ /* 0x000fe20003f05270 */
[----:B---3--:R-:W-:Y:S02]  /*6a30*/  VIADD R109, R109, 0x40 ;  /* 0x000000406d6d7836 */ /* 0x008fe40000000000 */
[----:B------:R-:W-:Y:S03]  /*6a40*/  VIADD R90, R90, 0x1 ;  /* 0x000000015a5a7836 */ /* 0x000fe60000000000 */
[----:B--2---:R-:W-:Y:S07]  /*6a50*/  PRMT R0, R0, 0x654, R109 ;  /* 0x0000065400007816 */ /* 0x004fee000000006d */
[----:B------:R2:W3:Y:S04]  /*6a60*/  @P0 LDS.128 R72, [R2+UR44+0x200] ;  /* 0x0002002c02480984 */ /* 0x0004e80008000c00 */
[----:B------:R2:W4:Y:S01]  /*6a70*/  @P0 LDS.128 R76, [R3+0x210] ;  /* 0x00021000034c0984 */ /* 0x0005220000000c00 */
        /* <DEDUP_REMOVED lines=10> */
[----:B--23--:R-:W-:Y:S02]  /*6b20*/  LOP3.LUT R89, R89, R0, RZ, 0x3c, !PT ;  /* 0x0000000059597212 */ /* 0x00cfe400078e3cff */
.L_x_103:
[----:B------:R-:W-:Y:S05]  /*6b30*/  BSYNC B1 ;  /* 0x0000000000017941 */ /* 0x000fea0003800000 */
.L_x_102:
[----:B------:R-:W-:Y:S05]  /*6b40*/  VIADD R0, R39, 0x40 ;  /* 0x0000004027007836 */ /* 0x000fea0000000000 */
[----:B------:R-:W-:Y:S04]  /*6b50*/  SHF.R.U32.HI R0, RZ, 0x15, R0 ;  /* 0x00000015ff007819 */ /* 0x000fe80000011600 */
[----:B------:R-:W-:Y:S11]  /*6b60*/  LOP3.LUT P0, RZ, R0, 0x3, R85, 0x48, !PT ;  /* 0x0000000300ff7812 */ /* 0x000ff60007804855 */
[----:B------:R-:W-:Y:S02]  /*6b70*/  @!UPT UIADD3 URZ, UPT, UPT, URZ, URZ, URZ ;  /* 0x000000fffffff290 */ /* 0x000fe4000fffe0ff */
[----:B------:R-:W-:Y:S05]  /*6b80*/  @!P0 BRA `(.L_x_107) ;  /* 0x0000000000408947 */ /* 0x000fea0003800000 */
[----:B------:R-:W2:Y:S01]  /*6b90*/  LDCU.64 UR8, c[0x4][0x70] ;  /* 0x01000e00ff0877ac */ /* 0x000ea20008000a00 */
[----:B------:R-:W-:Y:S01]  /*6ba0*/  MOV R3, 0x0 ;  /* 0x0000000000037802 */ /* 0x000fe20000000f00 */
[----:B------:R-:W-:Y:S02]  /*6bb0*/  HFMA2 R12, -RZ, RZ, 0, 5.9604644775390625e-08 ;  /* 0x00000001ff0c7431 */ /* 0x000fe400000001ff */
[----:B------:R-:W-:Y:S02]  /*6bc0*/  IMAD.MOV.U32 R8, RZ, RZ, 0x192 ;  /* 0x00000192ff087424 */ /* 0x000fe400078e00ff */
[----:B------:R-:W-:Y:S01]  /*6bd0*/  IMAD.MOV.U32 R13, RZ, RZ, RZ ;  /* 0x000000ffff0d7224 */ /* 0x000fe200078e00ff */
[----:B------:R-:W3:Y:S01]  /*6be0*/  LDCU.64 UR6, c[0x4][0x78] ;  /* 0x01000f00ff0677ac */ /* 0x000ee20008000a00 */
[----:B------:R-:W1:Y:S01]  /*6bf0*/  LDC.64 R2, c[0x4][R3] ;  /* 0x0100000003027b82 */ /* 0x000e620000000a00 */
[----:B------:R-:W5:Y:S01]  /*6c00*/  LDCU.64 UR4, c[0x4][0x10] ;  /* 0x01000200ff0477ac */ /* 0x000f620008000a00 */
[----:B--2---:R-:W-:Y:S01]  /*6c10*/  MOV R5, UR9 ;  /* 0x0000000900057c02 */ /* 0x004fe20008000f00 */
[----:B------:R-:W-:Y:S01]  /*6c20*/  IMAD.U32 R4, RZ, RZ, UR8 ;  /* 0x00000008ff047e24 */ /* 0x000fe2000f8e00ff */
[----:B---3--:R-:W-:Y:S01]  /*6c30*/  MOV R7, UR7 ;  /* 0x0000000700077c02 */ /* 0x008fe20008000f00 */
[----:B------:R-:W-:Y:S01]  /*6c40*/  IMAD.U32 R6, RZ, RZ, UR6 ;  /* 0x00000006ff067e24 */ /* 0x000fe2000f8e00ff */
[----:B-----5:R-:W-:Y:S01]  /*6c50*/  MOV R11, UR5 ;  /* 0x00000005000b7c02 */ /* 0x020fe20008000f00 */
[----:B------:R-:W-:Y:S02]  /*6c60*/  IMAD.U32 R10, RZ, RZ, UR4 ;  /* 0x00000004ff0a7e24 */ /* 0x000fe4000f8e00ff */
[----:B------:R-:W-:Y:S07]  /*6c70*/  LEPC R20, `(.L_x_107) ;  /* 0x000000001014794e */ /* 0x000fee0000000000 */
[----:B-1--4-:R-:W-:Y:S05]  /*6c80*/  CALL.ABS.NOINC R2 ;  /* 0x0000000002007343 */ /* 0x012fea0003c00000 */
.L_x_107:
[----:B------:R-:W-:Y:S01]  /*6c90*/  ISETP.NE.AND P0, PT, R95, RZ, PT ;  /* 0x000000ff5f00720c */ /* 0x000fe20003f05270 */
[----:B------:R-:W-:Y:S05]  /*6ca0*/  WARPSYNC.ALL ;  /* 0x0000000000007948 */ /* 0x000fea0003800000 */
[----:B------:R-:W-:Y:S01]  /*6cb0*/  R2UR UR4, R39 ;  /* 0x00000000270472ca */ /* 0x000fe200000e0000 */
[----:B------:R-:W2:Y:S01]  /*6cc0*/  S2UR UR6, SR_CgaCtaId ;  /* 0x00000000000679c3 */ /* 0x000ea20000008800 */
[-C--:B------:R-:W-:Y:S01]  /*6cd0*/  F2FP.F16.E5M2.UNPACK_B R42, R72.reuse ;  /* 0x00000048ff2a723e */ /* 0x080fe200020004ff */
[----:B------:R-:W-:Y:S01]  /*6ce0*/  BSSY.RECONVERGENT B0, `(.L_x_108) ;  /* 0x000009c000007945 */ /* 0x000fe20003800200 */
[----:B------:R-:W-:Y:S02]  /*6cf0*/  F2FP.F16.E5M2.UNPACK_B R72, R72.H1 ;  /* 0x00000048ff48723e */ /* 0x000fe400030004ff */
[-C--:B------:R-:W-:Y:S01]  /*6d00*/  F2FP.F16.E5M2.UNPACK_B R46, R73.reuse ;  /* 0x00000049ff2e723e */ /* 0x080fe200020004ff */
[--C-:B------:R-:W-:Y:S01]  /*6d10*/  HADD2.F32 R40, -RZ, R42.reuse.H0_H0 ;  /* 0x2000002aff287230 */ /* 0x100fe20000004100 */
[----:B------:R-:W-:Y:S01]  /*6d20*/  F2FP.F16.E5M2.UNPACK_B R73, R73.H1 ;  /* 0x00000049ff49723e */ /* 0x000fe200030004ff */
[----:B------:R-:W-:Y:S01]  /*6d30*/  HADD2.F32 R42, -RZ, R42.H1_H1 ;  /* 0x3000002aff2a7230 */ /* 0x000fe20000004100 */
[-C--:B------:R-:W-:Y:S01]  /*6d40*/  F2FP.F16.E5M2.UNPACK_B R50, R74.reuse ;  /* 0x0000004aff32723e */ /* 0x080fe200020004ff */
[----:B------:R-:W-:Y:S01]  /*6d50*/  HADD2.F32 R43, -RZ, R72.H0_H0 ;  /* 0x20000048ff2b7230 */ /* 0x000fe20000004100 */
[----:B------:R-:W-:Y:S01]  /*6d60*/  F2FP.F16.E5M2.UNPACK_B R74, R74.H1 ;  /* 0x0000004aff4a723e */ /* 0x000fe200030004ff */
[----:B------:R-:W-:Y:S01]  /*6d70*/  LDTM.16dp32bit_t0_t15.x32 R4, tmem[UR4+0x40] ;  /* 0x00004004000479ee */ /* 0x000fe20008a80000 */
[----:B------:R-:W3:Y:S01]  /*6d80*/  LDTM.16dp32bit_t16_t31.x32 R4, tmem[UR4+0x60] ;  /* 0x00006004000479ee */ /* 0x000ee20008aa0000 */
[----:B------:R-:W-:Y:S01]  /*6d90*/  NOP ;  /* 0x0000000000007918 */ /* 0x000fe20000000000 */
[--C-:B------:R-:W-:Y:S01]  /*6da0*/  HADD2.F32 R45, -RZ, R46.reuse.H0_H0 ;  /* 0x2000002eff2d7230 */ /* 0x100fe20000004100 */
[----:B------:R-:W-:Y:S01]  /*6db0*/  R2UR UR5, R100 ;  /* 0x00000000640572ca */ /* 0x000fe200000e0000 */
[----:B------:R-:W-:Y:S01]  /*6dc0*/  HADD2.F32 R46, -RZ, R46.H1_H1 ;  /* 0x3000002eff2e7230 */ /* 0x000fe20000004100 */
[----:B------:R-:W-:Y:S01]  /*6dd0*/  F2FP.F16.E5M2.UNPACK_B R54, R75 ;  /* 0x0000004bff36723e */ /* 0x000fe200020004ff */
[--C-:B------:R-:W-:Y:S01]  /*6de0*/  HADD2.F32 R49, -RZ, R50.reuse.H0_H0 ;  /* 0x20000032ff317230 */ /* 0x100fe20000004100 */
[----:B----4-:R-:W-:Y:S01]  /*6df0*/  F2FP.F16.E5M2.UNPACK_B R58, R76 ;  /* 0x0000004cff3a723e */ /* 0x010fe200020004ff */
[----:B------:R-:W-:Y:S01]  /*6e00*/  HADD2.F32 R50, -RZ, R50.H1_H1 ;  /* 0x30000032ff327230 */ /* 0x000fe20000004100 */
[----:B------:R-:W-:Y:S01]  /*6e10*/  F2FP.F16.E5M2.UNPACK_B R62, R77 ;  /* 0x0000004dff3e723e */ /* 0x000fe200020004ff */
[--C-:B------:R-:W-:Y:S01]  /*6e20*/  HADD2.F32 R53, -RZ, R54.reuse.H0_H0 ;  /* 0x20000036ff357230 */ /* 0x100fe20000004100 */
[----:B------:R-:W-:Y:S01]  /*6e30*/  F2FP.F16.E5M2.UNPACK_B R66, R78 ;  /* 0x0000004eff42723e */ /* 0x000fe200020004ff */
[----:B------:R-:W-:Y:S01]  /*6e40*/  HADD2.F32 R54, -RZ, R54.H1_H1 ;  /* 0x30000036ff367230 */ /* 0x000fe20000004100 */
[----:B------:R-:W-:Y:S01]  /*6e50*/  F2FP.F16.E5M2.UNPACK_B R69, R79 ;  /* 0x0000004fff45723e */ /* 0x000fe200020004ff */
[--C-:B------:R-:W-:Y:S01]  /*6e60*/  HADD2.F32 R57, -RZ, R58.reuse.H0_H0 ;  /* 0x2000003aff397230 */ /* 0x100fe20000004100 */
[----:B------:R-:W-:Y:S01]  /*6e70*/  F2FP.F16.E5M2.UNPACK_B R75, R75.H1 ;  /* 0x0000004bff4b723e */ /* 0x000fe200030004ff */
[----:B------:R-:W-:Y:S01]  /*6e80*/  UIADD3 UR4, UPT, UPT, UR5, 0xa0, URZ ;  /* 0x000000a005047890 */ /* 0x000fe2000fffe0ff */
[----:B------:R-:W-:Y:S01]  /*6e90*/  HADD2.F32 R59, -RZ, R58.H1_H1 ;  /* 0x3000003aff3b7230 */ /* 0x000fe20000004100 */
[----:B------:R-:W-:Y:S01]  /*6ea0*/  F2FP.F16.E5M2.UNPACK_B R76, R76.H1 ;  /* 0x0000004cff4c723e */ /* 0x000fe200030004ff */
[--C-:B------:R-:W-:Y:S01]  /*6eb0*/  HADD2.F32 R61, -RZ, R62.reuse.H0_H0 ;  /* 0x2000003eff3d7230 */ /* 0x100fe20000004100 */
[----:B------:R-:W-:Y:S01]  /*6ec0*/  F2FP.F16.E5M2.UNPACK_B R77, R77.H1 ;  /* 0x0000004dff4d723e */ /* 0x000fe200030004ff */
[----:B------:R-:W-:Y:S01]  /*6ed0*/  HADD2.F32 R62, -RZ, R62.H1_H1 ;  /* 0x3000003eff3e7230 */ /* 0x000fe20000004100 */
[----:B------:R-:W-:Y:S01]  /*6ee0*/  F2FP.F16.E5M2.UNPACK_B R78, R78.H1 ;  /* 0x0000004eff4e723e */ /* 0x000fe200030004ff */
[--C-:B------:R-:W-:Y:S01]  /*6ef0*/  HADD2.F32 R65, -RZ, R66.reuse.H0_H0 ;  /* 0x20000042ff417230 */ /* 0x100fe20000004100 */
[----:B--2---:R-:W-:Y:S01]  /*6f00*/  UPRMT UR4, UR6, 0x654, UR4 ;  /* 0x0000065406047896 */ /* 0x004fe20008000004 */
        /* <DEDUP_REMOVED lines=8> */
[----:B------:R-:W-:Y:S01]  /*6f90*/  SYNCS.ARRIVE.TRANS64.RED.A1T0 RZ, [UR4], RZ ;  /* 0x000000ffffff79a7 */ /* 0x000fe20008100404 */
        /* <DEDUP_REMOVED lines=15> */
[--C-:B------:R-:W-:Y:S02]  /*7090*/  HADD2.F32 R47, -RZ, R73.reuse.H0_H0 ;  /* 0x20000049ff2f7230 */ /* 0x100fe40000004100 */
[C---:B------:R-:W-:Y:S01]  /*70a0*/  FMUL R10, R38.reuse, R10 ;  /* 0x0000000a260a7220 */ /* 0x040fe20000400000 */
[C---:B------:R-:W-:Y:S01]  /*70b0*/  FFMA R6, R41.reuse, R43, R6 ;  /* 0x0000002b29067223 */ /* 0x040fe20000000006 */
[----:B------:R-:W-:Y:S02]  /*70c0*/  HADD2.F32 R48, -RZ, R73.H1_H1 ;  /* 0x30000049ff307230 */ /* 0x000fe40000004100 */
[C---:B------:R-:W-:Y:S01]  /*70d0*/  FFMA R7, R41.reuse, R44, R7 ;  /* 0x0000002c29077223 */ /* 0x040fe20000000007 */
[C---:B------:R-:W-:Y:S01]  /*70e0*/  FFMA R8, R41.reuse, R45, R8 ;  /* 0x0000002d29087223 */ /* 0x040fe20000000008 */
[C---:B------:R-:W-:Y:S01]  /*70f0*/  FFMA R9, R41.reuse, R46, R9 ;  /* 0x0000002e29097223 */ /* 0x040fe20000000009 */
[----:B------:R-:W-:Y:S01]  /*7100*/  FFMA R10, R41, R47, R10 ;  /* 0x0000002f290a7223 */ /* 0x000fe2000000000a */
[----:B------:R-:W-:Y:S01]  /*7110*/  HADD2.F32 R43, -RZ, R69.H0_H0 ;  /* 0x20000045ff2b7230 */ /* 0x000fe20000004100 */
[----:B-1----:R-:W-:Y:S01]  /*7120*/  F2FP.SATFINITE.E5M2.F32.PACK_AB_MERGE_C R96, R7, R6, RZ ;  /* 0x000000060760723e */ /* 0x002fe200048060ff */
[C---:B------:R-:W-:Y:S01]  /*7130*/  FMUL R11, R38.reuse, R11 ;  /* 0x0000000b260b7220 */ /* 0x040fe20000400000 */
[--C-:B------:R-:W-:Y:S02]  /*7140*/  HADD2.F32 R51, -RZ, R74.reuse.H0_H0 ;  /* 0x2000004aff337230 */ /* 0x100fe40000004100 */
[C---:B------:R-:W-:Y:S01]  /*7150*/  FMUL R14, R38.reuse, R14 ;  /* 0x0000000e260e7220 */ /* 0x040fe20000400000 */
[----:B------:R-:W-:Y:S01]  /*7160*/  HADD2.F32 R52, -RZ, R74.H1_H1 ;  /* 0x3000004aff347230 */ /* 0x000fe20000004100 */
[----:B------:R-:W-:Y:S01]  /*7170*/  F2FP.SATFINITE.E5M2.F32.PACK_AB_MERGE_C R96, R5, R4, R96 ;  /* 0x000000040560723e */ /* 0x000fe20004806060 */
[C---:B------:R-:W-:Y:S01]  /*7180*/  FFMA R11, R41.reuse, R48, R11 ;  /* 0x00000030290b7223 */ /* 0x040fe2000000000b */
[C---:B------:R-:W-:Y:S01]  /*7190*/  FFMA R12, R41.reuse, R49, R12 ;  /* 0x00000031290c7223 */ /* 0x040fe2000000000c */
[C---:B------:R-:W-:Y:S01]  /*71a0*/  FFMA R13, R41.reuse, R50, R13 ;  /* 0x00000032290d7223 */ /* 0x040fe2000000000d */
[----:B------:R-:W-:Y:S01]  /*71b0*/  FFMA R14, R41, R51, R14 ;  /* 0x00000033290e7223 */ /* 0x000fe2000000000e */
[C---:B------:R-:W-:Y:S01]  /*71c0*/  FMUL R15, R38.reuse, R15 ;  /* 0x0000000f260f7220 */ /* 0x040fe20000400000 */
[----:B------:R-:W-:Y:S01]  /*71d0*/  F2FP.F16.E5M2.UNPACK_B R79, R79.H1 ;  /* 0x0000004fff4f723e */ /* 0x000fe200030004ff */
[--C-:B------:R-:W-:Y:S01]  /*71e0*/  HADD2.F32 R55, -RZ, R75.reuse.H0_H0 ;  /* 0x2000004bff377230 */ /* 0x100fe20000004100 */
[----:B------:R-:W-:Y:S01]  /*71f0*/  F2FP.SATFINITE.E5M2.F32.PACK_AB_MERGE_C R97, R11, R10, RZ ;  /* 0x0000000a0b61723e */ /* 0x000fe200048060ff */
[C---:B------:R-:W-:Y:S01]  /*7200*/  FFMA R15, R41.reuse, R52, R15 ;  /* 0x00000034290f7223 */ /* 0x040fe2000000000f */
[C---:B------:R-:W-:Y:S01]  /*7210*/  FFMA R16, R41.reuse, R53, R16 ;  /* 0x0000003529107223 */ /* 0x040fe20000000010 */
[----:B------:R-:W-:Y:S01]  /*7220*/  FFMA R17, R41, R54, R17 ;  /* 0x0000003629117223 */ /* 0x000fe20000000011 */
[----:B------:R-:W-:Y:S01]  /*7230*/  F2FP.SATFINITE.E5M2.F32.PACK_AB_MERGE_C R97, R9, R8, R97 ;  /* 0x000000080961723e */ /* 0x000fe20004806061 */
[----:B------:R-:W-:Y:S01]  /*7240*/  HADD2.F32 R56, -RZ, R75.H1_H1 ;  /* 0x3000004bff387230 */ /* 0x000fe20000004100 */
[----:B------:R-:W-:Y:S01]  /*7250*/  F2FP.SATFINITE.E5M2.F32.PACK_AB_MERGE_C R98, R15, R14, RZ ;  /* 0x0000000e0f62723e */ /* 0x000fe200048060ff */
[C---:B------:R-:W-:Y:S01]  /*7260*/  FMUL R18, R38.reuse, R18 ;  /* 0x0000001226127220 */ /* 0x040fe20000400000 */
[C---:B------:R-:W-:Y:S01]  /*7270*/  FMUL R19, R38.reuse, R19 ;  /* 0x0000001326137220 */ /* 0x040fe20000400000 */
[--C-:B------:R-:W-:Y:S02]  /*7280*/  HADD2.F32 R58, -RZ, R76.reuse.H0_H0 ;  /* 0x2000004cff3a7230 */ /* 0x100fe40000004100 */
[C---:B------:R-:W-:Y:S01]  /*7290*/  FMUL R3, R38.reuse, R22 ;  /* 0x0000001626037220 */ /* 0x040fe20000400000 */
[C---:B------:R-:W-:Y:S01]  /*72a0*/  FFMA R18, R41.reuse, R55, R18 ;  /* 0x0000003729127223 */ /* 0x040fe20000000012 */
[----:B------:R-:W-:Y:S02]  /*72b0*/  HADD2.F32 R60, -RZ, R76.H1_H1 ;  /* 0x3000004cff3c7230 */ /* 0x000fe40000004100 */
        /* <DEDUP_REMOVED lines=42> */
[----:B------:R-:W-:Y:S03]  /*7560*/  IADD3 R70, PT, PT, R36, 0x1, RZ ;  /* 0x0000000124467810 */ /* 0x000fe60007ffe0ff */
        /* <DEDUP_REMOVED lines=10> */
[----:B------:R-:W-:Y:S02]  /*7610*/  UIADD3 UR9, UPT, UPT, UR49, 0x40, URZ ;  /* 0x0000004031097890 */ /* 0x000fe4000fffe0ff */
[----:B------:R-:W-:Y:S01]  /*7620*/  UIADD3 UR8, UPT, UPT, UR44, 0x3200, URZ ;  /* 0x000032002c087890 */ /* 0x000fe2000fffe0ff */
[----:B------:R-:W-:Y:S01]  /*7630*/  UMOV UR10, UR50 ;  /* 0x00000032000a7c82 */ /* 0x000fe20008000000 */
[----:B------:R-:W-:Y:S01]  /*7640*/  UMOV UR11, UR36 ;  /* 0x00000024000b7c82 */ /* 0x000fe20008000000 */
[----:B--2---:R-:W-:Y:S04]  /*7650*/  UIADD3 UR4, UP0, UPT, UR6, 0x680, URZ ;  /* 0x0000068006047890 */ /* 0x004fe8000ff1e0ff */
[----:B------:R-:W-:Y:S09]  /*7660*/  UIADD3.X UR5, UPT, UPT, URZ, UR7, URZ, UP0, !UPT ;  /* 0x00000007ff057290 */ /* 0x000ff200087fe4ff */
[----:B------:R2:W-:Y:S01]  /*7670*/  UTMASTG.3D [UR8], [UR4] ;  /* 0x00000008040073b5 */ /* 0x0005e20008010000 */
[----:B------:R0:W-:Y:S01]  /*7680*/  UTMACMDFLUSH ;  /* 0x00000000000079b7 */ /* 0x0001e20000000000 */
[----:B--2---:R-:W-:Y:S04]  /*7690*/  DEPBAR.LE SB0, 0x1 ;  /* 0x000080400000791a */ /* 0x004fe80000000000 */
.L_x_109:
[----:B------:R-:W-:Y:S05]  /*76a0*/  BSYNC.RECONVERGENT B0 ;  /* 0x0000000000007941 */ /* 0x000fea0003800200 */
.L_x_108:
[----:B------:R-:W-:Y:S01]  /*76b0*/  BAR.SYNC.DEFER_BLOCKING 0x1, 0x80 ;  /* 0x0042000000007b1d */ /* 0x000fe20000010000 */
[----:B------:R-:W-:Y:S01]  /*76c0*/  ISETP.NE.AND P0, PT, R87, 0x2, PT ;  /* 0x000000025700780c */ /* 0x000fe20003f05270 */
[----:B------:R-:W-:Y:S01]  /*76d0*/  UISETP.NE.AND UP0, UPT, UR45, URZ, UPT ;  /* 0x000000ff2d00728c */ /* 0x000fe2000bf05270 */
[----:B------:R-:W-:Y:S01]  /*76e0*/  ISETP.NE.AND P1, PT, R70, 0x4, PT ;  /* 0x000000044600780c */ /* 0x000fe20003f25270 */
[----:B------:R-:W-:Y:S01]  /*76f0*/  UIADD3 UR20, UPT, UPT, UR37, UR62, URZ ;  /* 0x0000003e25147290 */ /* 0x000fe2000fffe0ff */
[----:B------:R-:W-:Y:S01]  /*7700*/  SEL R0, RZ, 0x1, P0 ;  /* 0x00000001ff007807 */ /* 0x000fe20000000000 */
[----:B------:R-:W-:Y:S01]  /*7710*/  UIADD3 UR16, UPT, UPT, UR38, UR59, URZ ;  /* 0x0000003b26107290 */ /* 0x000fe2000fffe0ff */
[----:B------:R-:W-:Y:S02]  /*7720*/  SEL R3, RZ, 0x1, P1 ;  /* 0x00000001ff037807 */ /* 0x000fe40000800000 */
[----:B------:R-:W-:Y:S02]  /*7730*/  LOP3.LUT R91, R91, R0, RZ, 0x3c, !PT ;  /* 0x000000005b5b7212 */ /* 0x000fe400078e3cff */
[----:B------:R-:W-:Y:S02]  /*7740*/  LOP3.LUT R92, R92, R3, RZ, 0x3c, !PT ;  /* 0x000000035c5c7212 */ /* 0x000fe400078e3cff */
[----:B------:R-:W-:Y:S02]  /*7750*/  SEL R87, R87, RZ, P0 ;  /* 0x000000ff57577207 */ /* 0x000fe40000000000 */
[----:B------:R-:W-:Y:S01]  /*7760*/  SEL R36, R70, RZ, P1 ;  /* 0x000000ff46247207 */ /* 0x000fe20000800000 */
[----:B------:R-:W-:Y:S01]  /*7770*/  UMOV UR36, UR58 ;  /* 0x0000003a00247c82 */ /* 0x000fe20008000000 */
[----:B------:R-:W-:Y:S05]  /*7780*/  BRA.U UP0, `(.L_x_110) ;  /* 0xffffffd500987547 */ /* 0x000fea000b83ffff */
[----:B------:R-:W-:Y:S05]  /*7790*/  EXIT ;  /* 0x000000000000794d */ /* 0x000fea0003800000 */
.L_x_24:
[----:B-1----:R1:W2:Y:S02]  /*77a0*/  SYNCS.PHASECHK.TRANS64.TRYWAIT P0, [R0+URZ+0xd0], R3 ;  /* 0x0000d003000075a7 */ /* 0x0022a400080011ff */
[----:B--2---:R-:W-:Y:S05]  /*77b0*/  @!P0 NANOSLEEP.SYNCS 0x989680 ;  /* 0x009896800000895d */ /* 0x004fea0003900000 */
[----:B------:R-:W2:Y:S02]  /*77c0*/  @!P0 SYNCS.PHASECHK.TRANS64 P0, [R0+URZ+0xd0], R3 ;  /* 0x0000d003000085a7 */ /* 0x000ea400080010ff */
[----:B--2---:R-:W-:Y:S05]  /*77d0*/  @!P0 BRA `(.L_x_24) ;  /* 0xfffffffc00f08947 */ /* 0x004fea000383ffff */
[----:B------:R-:W-:Y:S05]  /*77e0*/  BRA `(.L_x_111) ;  /* 0xffffffa0006c7947 */ /* 0x000fea000383ffff */
.L_x_27:
[----:B-1----:R-:W-:-:S07]  /*77f0*/  MOV R0, UR33 ;  /* 0x0000002100007c02 */ /* 0x002fce0008000f00 */
.L_x_112:
[----:B-1----:R1:W2:Y:S02]  /*7800*/  SYNCS.PHASECHK.TRANS64.TRYWAIT P0, [R0+URZ+0x18], R3 ;  /* 0x00001803000075a7 */ /* 0x0022a400080011ff */
[----:B--2---:R-:W-:Y:S05]  /*7810*/  @!P0 NANOSLEEP.SYNCS 0x989680 ;  /* 0x009896800000895d */ /* 0x004fea0003900000 */
[----:B------:R-:W2:Y:S02]  /*7820*/  @!P0 SYNCS.PHASECHK.TRANS64 P0, [R0+URZ+0x18], R3 ;  /* 0x00001803000085a7 */ /* 0x000ea400080010ff */
[----:B--2---:R-:W-:Y:S05]  /*7830*/  @!P0 BRA `(.L_x_112) ;  /* 0xfffffffc00f08947 */ /* 0x004fea000383ffff */
[----:B------:R-:W-:Y:S05]  /*7840*/  BRA `(.L_x_26) ;  /* 0xffffffa000b07947 */ /* 0x000fea000383ffff */
.L_x_34:
[----:B-1----:R-:W-:-:S07]  /*7850*/  MOV R0, UR17 ;  /* 0x0000001100007c02 */ /* 0x002fce0008000f00 */
.L_x_113:
[----:B-1----:R1:W2:Y:S02]  /*7860*/  SYNCS.PHASECHK.TRANS64.TRYWAIT P0, [R0+URZ+0x18], R3 ;  /* 0x00001803000075a7 */ /* 0x0022a400080011ff */
[----:B--2---:R-:W-:Y:S05]  /*7870*/  @!P0 NANOSLEEP.SYNCS 0x989680 ;  /* 0x009896800000895d */ /* 0x004fea0003900000 */
[----:B------:R-:W2:Y:S02]  /*7880*/  @!P0 SYNCS.PHASECHK.TRANS64 P0, [R0+URZ+0x18], R3 ;  /* 0x00001803000085a7 */ /* 0x000ea400080010ff */
[----:B--2---:R-:W-:Y:S05]  /*7890*/  @!P0 BRA `(.L_x_113) ;  /* 0xfffffffc00f08947 */ /* 0x004fea000383ffff */
[----:B------:R-:W-:Y:S05]  /*78a0*/  BRA `(.L_x_33) ;  /* 0xffffffa400707947 */ /* 0x000fea000383ffff */
.L_x_39:
[----:B-1----:R1:W2:Y:S02]  /*78b0*/  SYNCS.PHASECHK.TRANS64.TRYWAIT P0, [R3+URZ+0x60], R0 ;  /* 0x00006000030075a7 */ /* 0x0022a400080011ff */
[----:B--2---:R-:W-:Y:S05]  /*78c0*/  @!P0 NANOSLEEP.SYNCS 0x989680 ;  /* 0x009896800000895d */ /* 0x004fea0003900000 */
[----:B------:R-:W2:Y:S02]  /*78d0*/  @!P0 SYNCS.PHASECHK.TRANS64 P0, [R3+URZ+0x60], R0 ;  /* 0x00006000030085a7 */ /* 0x000ea400080010ff */
[----:B--2---:R-:W-:Y:S05]  /*78e0*/  @!P0 BRA `(.L_x_39) ;  /* 0xfffffffc00f08947 */ /* 0x004fea000383ffff */
[----:B------:R-:W-:Y:S05]  /*78f0*/  BRA `(.L_x_114) ;  /* 0xffffffa800107947 */ /* 0x000fea000383ffff */
.L_x_43:
[----:B-1----:R-:W-:-:S07]  /*7900*/  MOV R0, UR4 ;  /* 0x0000000400007c02 */ /* 0x002fce0008000f00 */
.L_x_115:
[----:B-1----:R1:W2:Y:S02]  /*7910*/  SYNCS.PHASECHK.TRANS64.TRYWAIT P0, [R0+URZ], R3 ;  /* 0x00000003000075a7 */ /* 0x0022a400080011ff */
[----:B--2---:R-:W-:Y:S05]  /*7920*/  @!P0 NANOSLEEP.SYNCS 0x989680 ;  /* 0x009896800000895d */ /* 0x004fea0003900000 */
[----:B------:R-:W2:Y:S02]  /*7930*/  @!P0 SYNCS.PHASECHK.TRANS64 P0, [R0+URZ], R3 ;  /* 0x00000003000085a7 */ /* 0x000ea400080010ff */
[----:B--2---:R-:W-:Y:S05]  /*7940*/  @!P0 BRA `(.L_x_115) ;  /* 0xfffffffc00f08947 */ /* 0x004fea000383ffff */
[----:B------:R-:W-:Y:S05]  /*7950*/  BRA `(.L_x_116) ;  /* 0xffffffac00b47947 */ /* 0x000fea000383ffff */
.L_x_44:
[----:B------:R-:W-:-:S07]  /*7960*/  MOV R0, UR5 ;  /* 0x0000000500007c02 */ /* 0x000fce0008000f00 */
.L_x_117:
[----:B-1----:R1:W2:Y:S02]  /*7970*/  SYNCS.PHASECHK.TRANS64.TRYWAIT P0, [R0+URZ], R3 ;  /* 0x00000003000075a7 */ /* 0x0022a400080011ff */
[----:B--2---:R-:W-:Y:S05]  /*7980*/  @!P0 NANOSLEEP.SYNCS 0x989680 ;  /* 0x009896800000895d */ /* 0x004fea0003900000 */
[----:B------:R-:W2:Y:S02]  /*7990*/  @!P0 SYNCS.PHASECHK.TRANS64 P0, [R0+URZ], R3 ;  /* 0x00000003000085a7 */ /* 0x000ea400080010ff */
[----:B--2---:R-:W-:Y:S05]  /*79a0*/  @!P0 BRA `(.L_x_117) ;  /* 0xfffffffc00f08947 */ /* 0x004fea000383ffff */
[----:B------:R-:W-:Y:S05]  /*79b0*/  BRA `(.L_x_118) ;  /* 0xffffffac00c07947 */ /* 0x000fea000383ffff */
.L_x_47:
[----:B--2---:R2:W3:Y:S02]  /*79c0*/  SYNCS.PHASECHK.TRANS64.TRYWAIT P0, [R2+URZ+0xc0], R5 ;  /* 0x0000c005020075a7 */ /* 0x0044e400080011ff */
[----:B---3--:R-:W-:Y:S05]  /*79d0*/  @!P0 NANOSLEEP.SYNCS 0x989680 ;  /* 0x009896800000895d */ /* 0x008fea0003900000 */
[----:B------:R-:W3:Y:S02]  /*79e0*/  @!P0 SYNCS.PHASECHK.TRANS64 P0, [R2+URZ+0xc0], R5 ;  /* 0x0000c005020085a7 */ /* 0x000ee400080010ff */
[----:B---3--:R-:W-:Y:S05]  /*79f0*/  @!P0 BRA `(.L_x_47) ;  /* 0xfffffffc00f08947 */ /* 0x008fea000383ffff */
[----:B------:R-:W-:Y:S05]  /*7a00*/  BRA `(.L_x_119) ;  /* 0xffffffb000247947 */ /* 0x000fea000383ffff */
.L_x_48:
[----:B------:R-:W-:-:S07]  /*7a10*/  MOV R2, UR4 ;  /* 0x0000000400027c02 */ /* 0x000fce0008000f00 */
.L_x_120:
[----:B--2---:R2:W3:Y:S02]  /*7a20*/  SYNCS.PHASECHK.TRANS64.TRYWAIT P0, [R2+URZ+0x70], R5 ;  /* 0x00007005020075a7 */ /* 0x0044e400080011ff */
[----:B---3--:R-:W-:Y:S05]  /*7a30*/  @!P0 NANOSLEEP.SYNCS 0x989680 ;  /* 0x009896800000895d */ /* 0x008fea0003900000 */
[----:B------:R-:W3:Y:S02]  /*7a40*/  @!P0 SYNCS.PHASECHK.TRANS64 P0, [R2+URZ+0x70], R5 ;  /* 0x00007005020085a7 */ /* 0x000ee400080010ff */
[----:B---3--:R-:W-:Y:S05]  /*7a50*/  @!P0 BRA `(.L_x_120) ;  /* 0xfffffffc00f08947 */ /* 0x008fea000383ffff */
[----:B------:R-:W-:Y:S05]  /*7a60*/  BRA `(.L_x_121) ;  /* 0xffffffb000347947 */ /* 0x000fea000383ffff */
.L_x_49:
[----:B--2---:R2:W3:Y:S02]  /*7a70*/  SYNCS.PHASECHK.TRANS64.TRYWAIT P1, [R2+URZ+0x60], R5 ;  /* 0x00006005020075a7 */ /* 0x0044e400080211ff */
[----:B---3--:R-:W-:Y:S05]  /*7a80*/  @!P1 NANOSLEEP.SYNCS 0x989680 ;  /* 0x009896800000995d */ /* 0x008fea0003900000 */
[----:B------:R-:W3:Y:S02]  /*7a90*/  @!P1 SYNCS.PHASECHK.TRANS64 P1, [R2+URZ+0x60], R5 ;  /* 0x00006005020095a7 */ /* 0x000ee400080210ff */
[----:B---3--:R-:W-:Y:S05]  /*7aa0*/  @!P1 BRA `(.L_x_49) ;  /* 0xfffffffc00f09947 */ /* 0x008fea000383ffff */
[----:B------:R-:W-:Y:S05]  /*7ab0*/  BRA `(.L_x_122) ;  /* 0xffffffb000647947 */ /* 0x000fea000383ffff */
.L_x_52:
[----:B------:R-:W-:-:S07]  /*7ac0*/  MOV R0, UR4 ;  /* 0x0000000400007c02 */ /* 0x000fce0008000f00 */
.L_x_123:
[----:B--2---:R2:W3:Y:S02]  /*7ad0*/  SYNCS.PHASECHK.TRANS64.TRYWAIT P0, [R0+URZ+0x70], R3 ;  /* 0x00007003000075a7 */ /* 0x0044e400080011ff */
[----:B---3--:R-:W-:Y:S05]  /*7ae0*/  @!P0 NANOSLEEP.SYNCS 0x989680 ;  /* 0x009896800000895d */ /* 0x008fea0003900000 */
[----:B------:R-:W3:Y:S02]  /*7af0*/  @!P0 SYNCS.PHASECHK.TRANS64 P0, [R0+URZ+0x70], R3 ;  /* 0x00007003000085a7 */ /* 0x000ee400080010ff */
[----:B---3--:R-:W-:Y:S05]  /*7b00*/  @!P0 BRA `(.L_x_123) ;  /* 0xfffffffc00f08947 */ /* 0x008fea000383ffff */
[----:B------:R-:W-:Y:S05]  /*7b10*/  BRA `(.L_x_51) ;  /* 0xffffffb000b87947 */ /* 0x000fea000383ffff */
.L_x_59:
[----:B-1----:R1:W2:Y:S02]  /*7b20*/  SYNCS.PHASECHK.TRANS64.TRYWAIT P1, [R0+URZ+0x60], R5 ;  /* 0x00006005000075a7 */ /* 0x0022a400080211ff */
[----:B--2---:R-:W-:Y:S05]  /*7b30*/  @!P1 NANOSLEEP.SYNCS 0x989680 ;  /* 0x009896800000995d */ /* 0x004fea0003900000 */
[----:B------:R-:W2:Y:S02]  /*7b40*/  @!P1 SYNCS.PHASECHK.TRANS64 P1, [R0+URZ+0x60], R5 ;  /* 0x00006005000095a7 */ /* 0x000ea400080210ff */
[----:B--2---:R-:W-:Y:S05]  /*7b50*/  @!P1 BRA `(.L_x_59) ;  /* 0xfffffffc00f09947 */ /* 0x004fea000383ffff */
[----:B------:R-:W-:Y:S05]  /*7b60*/  BRA `(.L_x_124) ;  /* 0xffffffb800187947 */ /* 0x000fea000383ffff */
.L_x_60:
[----:B------:R-:W-:-:S07]  /*7b70*/  MOV R3, UR19 ;  /* 0x0000001300037c02 */ /* 0x000fce0008000f00 */
.L_x_125:
[----:B-1----:R1:W2:Y:S02]  /*7b80*/  SYNCS.PHASECHK.TRANS64.TRYWAIT P0, [R3+URZ+0xa0], R0 ;  /* 0x0000a000030075a7 */ /* 0x0022a400080011ff */
[----:B--2---:R-:W-:Y:S05]  /*7b90*/  @!P0 NANOSLEEP.SYNCS 0x989680 ;  /* 0x009896800000895d */ /* 0x004fea0003900000 */
[----:B------:R-:W2:Y:S02]  /*7ba0*/  @!P0 SYNCS.PHASECHK.TRANS64 P0, [R3+URZ+0xa0], R0 ;  /* 0x0000a000030085a7 */ /* 0x000ea400080010ff */
[----:B--2---:R-:W-:Y:S05]  /*7bb0*/  @!P0 BRA `(.L_x_125) ;  /* 0xfffffffc00f08947 */ /* 0x004fea000383ffff */
[----:B------:R-:W-:Y:S05]  /*7bc0*/  BRA `(.L_x_126) ;  /* 0xffffffb8004c7947 */ /* 0x000fea000383ffff */
.L_x_63:
[----:B------:R-:W-:Y:S07]  /*7bd0*/  MOV R0, UR6 ;  /* 0x0000000600007c02 */ /* 0x000fee0008000f00 */
.L_x_127:
[----:B-1----:R1:W2:Y:S02]  /*7be0*/  SYNCS.PHASECHK.TRANS64.TRYWAIT P0, [R0+URZ], R3 ;  /* 0x00000003000075a7 */ /* 0x0022a400080011ff */
[----:B--2---:R-:W-:Y:S05]  /*7bf0*/  @!P0 NANOSLEEP.SYNCS 0x989680 ;  /* 0x009896800000895d */ /* 0x004fea0003900000 */
[----:B------:R-:W2:Y:S02]  /*7c00*/  @!P0 SYNCS.PHASECHK.TRANS64 P0, [R0+URZ], R3 ;  /* 0x00000003000085a7 */ /* 0x000ea400080010ff */
[----:B--2---:R-:W-:Y:S05]  /*7c10*/  @!P0 BRA `(.L_x_127) ;  /* 0xfffffffc00f08947 */ /* 0x004fea000383ffff */
[----:B------:R-:W-:Y:S05]  /*7c20*/  BRA `(.L_x_62) ;  /* 0xffffffb800847947 */ /* 0x000fea000383ffff */
.L_x_66:
[----:B------:R-:W-:-:S07]  /*7c30*/  MOV R0, UR4 ;  /* 0x0000000400007c02 */ /* 0x000fce0008000f00 */
.L_x_128:
[----:B--2---:R2:W4:Y:S02]  /*7c40*/  SYNCS.PHASECHK.TRANS64.TRYWAIT P0, [R0+URZ], R3 ;  /* 0x00000003000075a7 */ /* 0x00452400080011ff */
[----:B----4-:R-:W-:Y:S05]  /*7c50*/  @!P0 NANOSLEEP.SYNCS 0x989680 ;  /* 0x009896800000895d */ /* 0x010fea0003900000 */
[----:B------:R-:W4:Y:S02]  /*7c60*/  @!P0 SYNCS.PHASECHK.TRANS64 P0, [R0+URZ], R3 ;  /* 0x00000003000085a7 */ /* 0x000f2400080010ff */
[----:B----4-:R-:W-:Y:S05]  /*7c70*/  @!P0 BRA `(.L_x_128) ;  /* 0xfffffffc00f08947 */ /* 0x010fea000383ffff */
[----:B------:R-:W-:Y:S05]  /*7c80*/  BRA `(.L_x_129) ;  /* 0xffffffbc00247947 */ /* 0x000fea000383ffff */
.L_x_67:
[----:B------:R-:W-:-:S07]  /*7c90*/  MOV R0, UR5 ;  /* 0x0000000500007c02 */ /* 0x000fce0008000f00 */
.L_x_130:
[----:B-1----:R1:W2:Y:S02]  /*7ca0*/  SYNCS.PHASECHK.TRANS64.TRYWAIT P0, [R0+URZ], R3 ;  /* 0x00000003000075a7 */ /* 0x0022a400080011ff */
[----:B--2---:R-:W-:Y:S05]  /*7cb0*/  @!P0 NANOSLEEP.SYNCS 0x989680 ;  /* 0x009896800000895d */ /* 0x004fea0003900000 */
[----:B------:R-:W2:Y:S02]  /*7cc0*/  @!P0 SYNCS.PHASECHK.TRANS64 P0, [R0+URZ], R3 ;  /* 0x00000003000085a7 */ /* 0x000ea400080010ff */
[----:B--2---:R-:W-:Y:S05]  /*7cd0*/  @!P0 BRA `(.L_x_130) ;  /* 0xfffffffc00f08947 */ /* 0x004fea000383ffff */
[----:B------:R-:W-:Y:S05]  /*7ce0*/  BRA `(.L_x_131) ;  /* 0xffffffbc00307947 */ /* 0x000fea000383ffff */
.L_x_68:
[----:B------:R-:W-:-:S07]  /*7cf0*/  MOV R0, UR5 ;  /* 0x0000000500007c02 */ /* 0x000fce0008000f00 */
.L_x_132:
[----:B-1----:R1:W2:Y:S02]  /*7d00*/  SYNCS.PHASECHK.TRANS64.TRYWAIT P0, [R0+URZ], R3 ;  /* 0x00000003000075a7 */ /* 0x0022a400080011ff */
[----:B--2---:R-:W-:Y:S05]  /*7d10*/  @!P0 NANOSLEEP.SYNCS 0x989680 ;  /* 0x009896800000895d */ /* 0x004fea0003900000 */
[----:B------:R-:W2:Y:S02]  /*7d20*/  @!P0 SYNCS.PHASECHK.TRANS64 P0, [R0+URZ], R3 ;  /* 0x00000003000085a7 */ /* 0x000ea400080010ff */
[----:B--2---:R-:W-:Y:S05]  /*7d30*/  @!P0 BRA `(.L_x_132) ;  /* 0xfffffffc00f08947 */ /* 0x004fea000383ffff */
[----:B------:R-:W-:Y:S05]  /*7d40*/  BRA `(.L_x_133) ;  /* 0xffffffbc003c7947 */ /* 0x000fea000383ffff */
.L_x_69:
[----:B------:R-:W-:-:S07]  /*7d50*/  MOV R0, UR4 ;  /* 0x0000000400007c02 */ /* 0x000fce0008000f00 */
.L_x_134:
[----:B-1----:R1:W2:Y:S02]  /*7d60*/  SYNCS.PHASECHK.TRANS64.TRYWAIT P0, [R0+URZ], R3 ;  /* 0x00000003000075a7 */ /* 0x0022a400080011ff */
[----:B--2---:R-:W-:Y:S05]  /*7d70*/  @!P0 NANOSLEEP.SYNCS 0x989680 ;  /* 0x009896800000895d */ /* 0x004fea0003900000 */
[----:B------:R-:W2:Y:S02]  /*7d80*/  @!P0 SYNCS.PHASECHK.TRANS64 P0, [R0+URZ], R3 ;  /* 0x00000003000085a7 */ /* 0x000ea400080010ff */
[----:B--2---:R-:W-:Y:S05]  /*7d90*/  @!P0 BRA `(.L_x_134) ;  /* 0xfffffffc00f08947 */ /* 0x004fea000383ffff */
[----:B------:R-:W-:Y:S05]  /*7da0*/  BRA `(.L_x_135) ;  /* 0xffffffbc00487947 */ /* 0x000fea000383ffff */
.L_x_74:
[----:B--2---:R2:W3:Y:S02]  /*7db0*/  SYNCS.PHASECHK.TRANS64.TRYWAIT P0, [R12+URZ+0x60], R9 ;  /* 0x000060090c0075a7 */ /* 0x0044e400080011ff */
[----:B---3--:R-:W-:Y:S05]  /*7dc0*/  @!P0 NANOSLEEP.SYNCS 0x989680 ;  /* 0x009896800000895d */ /* 0x008fea0003900000 */
[----:B------:R-:W3:Y:S02]  /*7dd0*/  @!P0 SYNCS.PHASECHK.TRANS64 P0, [R12+URZ+0x60], R9 ;  /* 0x000060090c0085a7 */ /* 0x000ee400080010ff */
[----:B---3--:R-:W-:Y:S05]  /*7de0*/  @!P0 BRA `(.L_x_74) ;  /* 0xfffffffc00f08947 */ /* 0x008fea000383ffff */
[----:B------:R-:W-:Y:S05]  /*7df0*/  BRA `(.L_x_136) ;  /* 0xffffffc000687947 */ /* 0x000fea000383ffff */
.L_x_77:
[----:B------:R-:W-:Y:S07]  /*7e00*/  MOV R0, UR21 ;  /* 0x0000001500007c02 */ /* 0x000fee0008000f00 */
.L_x_137:
[----:B--2---:R2:W3:Y:S02]  /*7e10*/  SYNCS.PHASECHK.TRANS64.TRYWAIT P2, [R0+URZ+0x58], R11 ;  /* 0x0000580b000075a7 */ /* 0x0044e400080411ff */
[----:B---3--:R-:W-:Y:S05]  /*7e20*/  @!P2 NANOSLEEP.SYNCS 0x989680 ;  /* 0x009896800000a95d */ /* 0x008fea0003900000 */
[----:B------:R-:W3:Y:S02]  /*7e30*/  @!P2 SYNCS.PHASECHK.TRANS64 P2, [R0+URZ+0x58], R11 ;  /* 0x0000580b0000a5a7 */ /* 0x000ee400080410ff */
[----:B---3--:R-:W-:Y:S05]  /*7e40*/  @!P2 BRA `(.L_x_137) ;  /* 0xfffffffc00f0a947 */ /* 0x008fea000383ffff */
[----:B------:R-:W-:Y:S05]  /*7e50*/  BRA `(.L_x_76) ;  /* 0xffffffc400d07947 */ /* 0x000fea000383ffff */
.L_x_80:
[----:B--2---:R-:W-:Y:S07]  /*7e60*/  MOV R0, UR21 ;  /* 0x0000001500007c02 */ /* 0x004fee0008000f00 */
.L_x_138:
[----:B--2---:R2:W3:Y:S02]  /*7e70*/  SYNCS.PHASECHK.TRANS64.TRYWAIT P0, [R0+URZ+0x40], R9 ;  /* 0x00004009000075a7 */ /* 0x0044e400080011ff */
[----:B---3--:R-:W-:Y:S05]  /*7e80*/  @!P0 NANOSLEEP.SYNCS 0x989680 ;  /* 0x009896800000895d */ /* 0x008fea0003900000 */
[----:B------:R-:W3:Y:S02]  /*7e90*/  @!P0 SYNCS.PHASECHK.TRANS64 P0, [R0+URZ+0x40], R9 ;  /* 0x00004009000085a7 */ /* 0x000ee400080010ff */
[----:B---3--:R-:W-:Y:S05]  /*7ea0*/  @!P0 BRA `(.L_x_138) ;  /* 0xfffffffc00f08947 */ /* 0x008fea000383ffff */
[----:B------:R-:W-:Y:S05]  /*7eb0*/  BRA `(.L_x_139) ;  /* 0xffffffc8002c7947 */ /* 0x000fea000383ffff */
.L_x_81:
[----:B------:R-:W-:Y:S07]  /*7ec0*/  MOV R0, UR21 ;  /* 0x0000001500007c02 */ /* 0x000fee0008000f00 */
.L_x_140:
[----:B--2---:R2:W3:Y:S02]  /*7ed0*/  SYNCS.PHASECHK.TRANS64.TRYWAIT P0, [R0+URZ+0x48], R9 ;  /* 0x00004809000075a7 */ /* 0x0044e400080011ff */
[----:B---3--:R-:W-:Y:S05]  /*7ee0*/  @!P0 NANOSLEEP.SYNCS 0x989680 ;  /* 0x009896800000895d */ /* 0x008fea0003900000 */
[----:B------:R-:W3:Y:S02]  /*7ef0*/  @!P0 SYNCS.PHASECHK.TRANS64 P0, [R0+URZ+0x48], R9 ;  /* 0x00004809000085a7 */ /* 0x000ee400080010ff */
[----:B---3--:R-:W-:Y:S05]  /*7f00*/  @!P0 BRA `(.L_x_140) ;  /* 0xfffffffc00f08947 */ /* 0x008fea000383ffff */
[----:B------:R-:W-:Y:S05]  /*7f10*/  BRA `(.L_x_141) ;  /* 0xffffffc800647947 */ /* 0x000fea000383ffff */
.L_x_83:
[----:B------:R-:W-:-:S07]  /*7f20*/  MOV R0, UR21 ;  /* 0x0000001500007c02 */ /* 0x000fce0008000f00 */
.L_x_142:
[----:B---3--:R3:W4:Y:S02]  /*7f30*/  SYNCS.PHASECHK.TRANS64.TRYWAIT P0, [R0+URZ+0x40], R3 ;  /* 0x00004003000075a7 */ /* 0x00872400080011ff */
[----:B----4-:R-:W-:Y:S05]  /*7f40*/  @!P0 NANOSLEEP.SYNCS 0x989680 ;  /* 0x009896800000895d */ /* 0x010fea0003900000 */
[----:B------:R-:W4:Y:S02]  /*7f50*/  @!P0 SYNCS.PHASECHK.TRANS64 P0, [R0+URZ+0x40], R3 ;  /* 0x00004003000085a7 */ /* 0x000f2400080010ff */
[----:B----4-:R-:W-:Y:S05]  /*7f60*/  @!P0 BRA `(.L_x_142) ;  /* 0xfffffffc00f08947 */ /* 0x010fea000383ffff */
[----:B------:R-:W-:Y:S05]  /*7f70*/  BRA `(.L_x_143) ;  /* 0xffffffc800d47947 */ /* 0x000fea000383ffff */
.L_x_85:
[----:B-1----:R1:W2:Y:S02]  /*7f80*/  SYNCS.PHASECHK.TRANS64.TRYWAIT P0, [R3+URZ+0x60], R0 ;  /* 0x00006000030075a7 */ /* 0x0022a400080011ff */
[----:B--2---:R-:W-:Y:S05]  /*7f90*/  @!P0 NANOSLEEP.SYNCS 0x989680 ;  /* 0x009896800000895d */ /* 0x004fea0003900000 */
[----:B------:R-:W2:Y:S02]  /*7fa0*/  @!P0 SYNCS.PHASECHK.TRANS64 P0, [R3+URZ+0x60], R0 ;  /* 0x00006000030085a7 */ /* 0x000ea400080010ff */
[----:B--2---:R-:W-:Y:S05]  /*7fb0*/  @!P0 BRA `(.L_x_85) ;  /* 0xfffffffc00f08947 */ /* 0x004fea000383ffff */
[----:B------:R-:W-:Y:S05]  /*7fc0*/  BRA `(.L_x_144) ;  /* 0xffffffcc009c7947 */ /* 0x000fea000383ffff */
.L_x_96:
[----:B--2---:R2:W1:Y:S02]  /*7fd0*/  SYNCS.PHASECHK.TRANS64.TRYWAIT P1, [R2+URZ+0x30], R5 ;  /* 0x00003005020075a7 */ /* 0x00446400080211ff */
[----:B-1----:R-:W-:Y:S05]  /*7fe0*/  @!P1 NANOSLEEP.SYNCS 0x989680 ;  /* 0x009896800000995d */ /* 0x002fea0003900000 */
[----:B------:R-:W1:Y:S02]  /*7ff0*/  @!P1 SYNCS.PHASECHK.TRANS64 P1, [R2+URZ+0x30], R5 ;  /* 0x00003005020095a7 */ /* 0x000e6400080210ff */
[----:B-1----:R-:W-:Y:S05]  /*8000*/  @!P1 BRA `(.L_x_96) ;  /* 0xfffffffc00f09947 */ /* 0x002fea000383ffff */
[----:B------:R-:W-:Y:S05]  /*8010*/  BRA `(.L_x_95) ;  /* 0xffffffdc00107947 */ /* 0x000fea000383ffff */
.L_x_98:
[----:B--2---:R2:W4:Y:S02]  /*8020*/  SYNCS.PHASECHK.TRANS64.TRYWAIT P0, [R100+URZ+0x80], R3 ;  /* 0x00008003640075a7 */ /* 0x00452400080011ff */
[----:B----4-:R-:W-:Y:S05]  /*8030*/  @!P0 NANOSLEEP.SYNCS 0x989680 ;  /* 0x009896800000895d */ /* 0x010fea0003900000 */
[----:B------:R-:W4:Y:S02]  /*8040*/  @!P0 SYNCS.PHASECHK.TRANS64 P0, [R100+URZ+0x80], R3 ;  /* 0x00008003640085a7 */ /* 0x000f2400080010ff */
[----:B----4-:R-:W-:Y:S05]  /*8050*/  @!P0 BRA `(.L_x_98) ;  /* 0xfffffffc00f08947 */ /* 0x010fea000383ffff */
[----:B------:R-:W-:Y:S05]  /*8060*/  BRA `(.L_x_97) ;  /* 0xffffffdc00607947 */ /* 0x000fea000383ffff */
.L_x_106:
[----:B---3--:R3:W4:Y:S02]  /*8070*/  SYNCS.PHASECHK.TRANS64.TRYWAIT P0, [R109+URZ+0x30], R4 ;  /* 0x000030046d0075a7 */ /* 0x00872400080011ff */
[----:B----4-:R-:W-:Y:S05]  /*8080*/  @!P0 NANOSLEEP.SYNCS 0x989680 ;  /* 0x009896800000895d */ /* 0x010fea0003900000 */
[----:B------:R-:W4:Y:S02]  /*8090*/  @!P0 SYNCS.PHASECHK.TRANS64 P0, [R109+URZ+0x30], R4 ;  /* 0x000030046d0085a7 */ /* 0x000f2400080010ff */
[----:B----4-:R-:W-:Y:S05]  /*80a0*/  @!P0 BRA `(.L_x_106) ;  /* 0xfffffffc00f08947 */ /* 0x010fea000383ffff */
[----:B------:R-:W-:Y:S05]  /*80b0*/  BRA `(.L_x_105) ;  /* 0xffffffe800547947 */ /* 0x000fea000383ffff */
        .weak           $__internal_0_$__cuda_sm10x_tcgen05_guardrail_trap_col_being_dealloced_not_returned_by_alloc
        .type           $__internal_0_$__cuda_sm10x_tcgen05_guardrail_trap_col_being_dealloced_not_returned_by_alloc,@function
        .size           $__internal_0_$__cuda_sm10x_tcgen05_guardrail_trap_col_being_dealloced_not_returned_by_alloc,($__internal_1_$__cuda_sm10x_tcgen05_guardrail_trap_phase_invalid_during_alloc - $__internal_0_$__cuda_sm10x_tcgen05_guardrail_trap_col_being_dealloced_not_returned_by_alloc)
$__internal_0_$__cuda_sm10x_tcgen05_guardrail_trap_col_being_dealloced_not_returned_by_alloc:
[----:B------:R-:W-:Y:S05]  /*80c0*/  BPT.TRAP 0x1 ;  /* 0x000000040000795c */ /* 0x000fea0000300000 */
[----:B------:R-:W-:-:S04]  /*80d0*/  HFMA2 R3, -RZ, RZ, 0, 0 ;  /* 0x00000000ff037431 */ /* 0x000fc800000001ff */
[----:B------:R-:W-:Y:S05]  /*80e0*/  RET.REL.NODEC R2 `(_ZN7cutlass13device_kernelINS_4gemm6kernel13GemmUniversalIN4cute5tupleIJiiiiEEENS1_10collective13CollectiveMmaINS1_35MainloopSm100TmaUmmaWarpSpecializedILi3ELi2ELi4ENS5_IJNS4_1CILi2EEESB_NSA_ILi1EEEEEEEENS5_IJNSA_ILi64EEENSA_ILi128EEENSA_ILi32EEEEEENS_12float_e5m2_tENS5_IJlSC_lEEESJ_SK_NS4_8TiledMMAINS4_8MMA_AtomIJNS4_10MMA_TraitsINS4_19SM100_MMA_F8F6F4_SSEJSJ_SJ_fSF_SG_NS4_17integral_constantINS4_4UMMA5MajorELSR_0EEESS_NSP_INSQ_7ScaleInELST_0EEESU_EEEEEENS4_6LayoutINS5_IJSC_SC_SC_EEENS5_IJNSA_ILi0EEESZ_SZ_EEEEENS5_IJNS4_10UnderscoreES12_S12_EEEEENS4_23SM90_TMA_LOAD_MULTICASTENS4_14ComposedLayoutINS4_7SwizzleILi1ELi4ELi3EEENS4_18smem_ptr_flag_bitsILi8EEENSX_INS5_IJNSA_ILi8EEESH_EEENS5_IJSH_SC_EEEEEEEvNS4_8identityES15_S1F_vS1G_EENS_8epilogue10collective18CollectiveEpilogueINS1I_23Sm100TmaWarpSpecializedILi2ELi2ELi32ELb0ELb0EEEJSI_NS5_IJNSX_ISF_SC_EES1N_EEESJ_SK_SJ_SK_NS1I_6fusion15FusionCallbacksIS1M_NS1P_17LinearCombinationISJ_fSJ_fLNS_15FloatRoundStyleE2EEESI_S1O_JEEENS4_5SM1004TMEM4LOAD26SM100_TMEM_LOAD_16dp32b32xENS4_13SM90_TMA_LOADENS16_INS17_ILi2ELi4ELi3EEES1A_NSX_INS5_IJS1B_SF_EEENS5_IJSF_SC_EEEEEEENS4_39AutoVectorizingCopyWithAssumedAlignmentILi128EEENS4_14SM90_TMA_STOREES24_S26_S26_EEEvvEEEEvNT_6ParamsE) ;  /* 0xffffff7c02c47950 */ /* 0x000fea0003c3ffff */
        .weak           $__internal_1_$__cuda_sm10x_tcgen05_guardrail_trap_phase_invalid_during_alloc
        .type           $__internal_1_$__cuda_sm10x_tcgen05_guardrail_trap_phase_invalid_during_alloc,@function
        .size           $__internal_1_$__cuda_sm10x_tcgen05_guardrail_trap_phase_invalid_during_alloc,($__internal_2_$__cuda_sm10x_tcgen05_guardrail_trap_unallocated_columns_being_dealloced - $__internal_1_$__cuda_sm10x_tcgen05_guardrail_trap_phase_invalid_during_alloc)
$__internal_1_$__cuda_sm10x_tcgen05_guardrail_trap_phase_invalid_during_alloc:
[----:B------:R-:W-:Y:S05]  /*80f0*/  BPT.TRAP 0x1 ;  /* 0x000000040000795c */ /* 0x000fea0000300000 */
[----:B------:R-:W-:-:S04]  /*8100*/  MOV R5, 0x0 ;  /* 0x0000000000057802 */ /* 0x000fc80000000f00 */
[----:B------:R-:W-:Y:S05]  /*8110*/  RET.REL.NODEC R4 `(_ZN7cutlass13device_kernelINS_4gemm6kernel13GemmUniversalIN4cute5tupleIJiiiiEEENS1_10collective13CollectiveMmaINS1_35MainloopSm100TmaUmmaWarpSpecializedILi3ELi2ELi4ENS5_IJNS4_1CILi2EEESB_NSA_ILi1EEEEEEEENS5_IJNSA_ILi64EEENSA_ILi128EEENSA_ILi32EEEEEENS_12float_e5m2_tENS5_IJlSC_lEEESJ_SK_NS4_8TiledMMAINS4_8MMA_AtomIJNS4_10MMA_TraitsINS4_19SM100_MMA_F8F6F4_SSEJSJ_SJ_fSF_SG_NS4_17integral_constantINS4_4UMMA5MajorELSR_0EEESS_NSP_INSQ_7ScaleInELST_0EEESU_EEEEEENS4_6LayoutINS5_IJSC_SC_SC_EEENS5_IJNSA_ILi0EEESZ_SZ_EEEEENS5_IJNS4_10UnderscoreES12_S12_EEEEENS4_23SM90_TMA_LOAD_MULTICASTENS4_14ComposedLayoutINS4_7SwizzleILi1ELi4ELi3EEENS4_18smem_ptr_flag_bitsILi8EEENSX_INS5_IJNSA_ILi8EEESH_EEENS5_IJSH_SC_EEEEEEEvNS4_8identityES15_S1F_vS1G_EENS_8epilogue10collective18CollectiveEpilogueINS1I_23Sm100TmaWarpSpecializedILi2ELi2ELi32ELb0ELb0EEEJSI_NS5_IJNSX_ISF_SC_EES1N_EEESJ_SK_SJ_SK_NS1I_6fusion15FusionCallbacksIS1M_NS1P_17LinearCombinationISJ_fSJ_fLNS_15FloatRoundStyleE2EEESI_S1O_JEEENS4_5SM1004TMEM4LOAD26SM100_TMEM_LOAD_16dp32b32xENS4_13SM90_TMA_LOADENS16_INS17_ILi2ELi4ELi3EEES1A_NSX_INS5_IJS1B_SF_EEENS5_IJSF_SC_EEEEEEENS4_39AutoVectorizingCopyWithAssumedAlignmentILi128EEENS4_14SM90_TMA_STOREES24_S26_S26_EEEvvEEEEvNT_6ParamsE) ;  /* 0xffffff7c04b87950 */ /* 0x000fea0003c3ffff */
        .weak           $__internal_2_$__cuda_sm10x_tcgen05_guardrail_trap_unallocated_columns_being_dealloced
        .type           $__internal_2_$__cuda_sm10x_tcgen05_guardrail_trap_unallocated_columns_being_dealloced,@function
        .size           $__internal_2_$__cuda_sm10x_tcgen05_guardrail_trap_unallocated_columns_being_dealloced,(.L_x_146 - $__internal_2_$__cuda_sm10x_tcgen05_guardrail_trap_unallocated_columns_being_dealloced)
$__internal_2_$__cuda_sm10x_tcgen05_guardrail_trap_unallocated_columns_being_dealloced:
[----:B------:R-:W-:Y:S05]  /*8120*/  BPT.TRAP 0x1 ;  /* 0x000000040000795c */ /* 0x000fea0000300000 */
[----:B------:R-:W-:-:S04]  /*8130*/  HFMA2 R3, -RZ, RZ, 0, 0 ;  /* 0x00000000ff037431 */ /* 0x000fc800000001ff */
[----:B------:R-:W-:Y:S05]  /*8140*/  RET.REL.NODEC R2 `(_ZN7cutlass13device_kernelINS_4gemm6kernel13GemmUniversalIN4cute5tupleIJiiiiEEENS1_10collective13CollectiveMmaINS1_35MainloopSm100TmaUmmaWarpSpecializedILi3ELi2ELi4ENS5_IJNS4_1CILi2EEESB_NSA_ILi1EEEEEEEENS5_IJNSA_ILi64EEENSA_ILi128EEENSA_ILi32EEEEEENS_12float_e5m2_tENS5_IJlSC_lEEESJ_SK_NS4_8TiledMMAINS4_8MMA_AtomIJNS4_10MMA_TraitsINS4_19SM100_MMA_F8F6F4_SSEJSJ_SJ_fSF_SG_NS4_17integral_constantINS4_4UMMA5MajorELSR_0EEESS_NSP_INSQ_7ScaleInELST_0EEESU_EEEEEENS4_6LayoutINS5_IJSC_SC_SC_EEENS5_IJNSA_ILi0EEESZ_SZ_EEEEENS5_IJNS4_10UnderscoreES12_S12_EEEEENS4_23SM90_TMA_LOAD_MULTICASTENS4_14ComposedLayoutINS4_7SwizzleILi1ELi4ELi3EEENS4_18smem_ptr_flag_bitsILi8EEENSX_INS5_IJNSA_ILi8EEESH_EEENS5_IJSH_SC_EEEEEEEvNS4_8identityES15_S1F_vS1G_EENS_8epilogue10collective18CollectiveEpilogueINS1I_23Sm100TmaWarpSpecializedILi2ELi2ELi32ELb0ELb0EEEJSI_NS5_IJNSX_ISF_SC_EES1N_EEESJ_SK_SJ_SK_NS1I_6fusion15FusionCallbacksIS1M_NS1P_17LinearCombinationISJ_fSJ_fLNS_15FloatRoundStyleE2EEESI_S1O_JEEENS4_5SM1004TMEM4LOAD26SM100_TMEM_LOAD_16dp32b32xENS4_13SM90_TMA_LOADENS16_INS17_ILi2ELi4ELi3EEES1A_NSX_INS5_IJS1B_SF_EEENS5_IJSF_SC_EEEEEEENS4_39AutoVectorizingCopyWithAssumedAlignmentILi128EEENS4_14SM90_TMA_STOREES24_S26_S26_EEEvvEEEEvNT_6ParamsE) ;  /* 0xffffff7c02ac7950 */ /* 0x000fea0003c3ffff */
.L_x_145:
[----:B------:R-:W-:-:S00]  /*8150*/  BRA `(.L_x_145) ;  /* 0xfffffffc00fc7947 */ /* 0x000fc0000383ffff */
[----:B------:R-:W-:-:S00]  /*8160*/  NOP ;  /* 0x0000000000007918 */ /* 0x000fc00000000000 */
        /* <DEDUP_REMOVED lines=9> */
.L_x_146:


//--------------------- .nv.global.init           --------------------------
	.section	.nv.global.init,"aw",@progbits
.nv.global.init:
	.type		$str$27,@object
	.size		$str$27,($str$28 - $str$27)
$str$27:
        /*0000*/ 	.byte	0x28, 0x61, 0x64, 0x64, 0x72, 0x65, 0x73, 0x73, 0x20, 0x26, 0x20, 0x6d, 0x61, 0x73, 0x6b, 0x29
        /*0010*/ 	.byte	0x20, 0x3d, 0x3d, 0x20, 0x30, 0x00
	.type		$str$28,@object
	.size		$str$28,($str$26 - $str$28)
$str$28:
        /*0016*/ 	.byte	0x2f, 0x74, 0x6d, 0x70, 0x2f, 0x63, 0x75, 0x74, 0x6c, 0x61, 0x73, 0x73, 0x5f, 0x73, 0x77, 0x65
        /*0026*/ 	.byte	0x65, 0x70, 0x5f, 0x73, 0x72, 0x63, 0x2f, 0x69, 0x6e, 0x63, 0x6c, 0x75, 0x64, 0x65, 0x2f, 0x63
        /*0036*/ 	.byte	0x75, 0x74, 0x65, 0x2f, 0x70, 0x6f, 0x69, 0x6e, 0x74, 0x65, 0x72, 0x5f, 0x66, 0x6c, 0x61, 0x67
        /*0046*/ 	.byte	0x67, 0x65, 0x64, 0x2e, 0x68, 0x70, 0x70, 0x00
	.type		$str$26,@object
	.size		$str$26,($str$25 - $str$26)
$str$26:
        /*004e*/ 	.byte	0x2f, 0x74, 0x6d, 0x70, 0x2f, 0x63, 0x75, 0x74, 0x6c, 0x61, 0x73, 0x73, 0x5f, 0x73, 0x77, 0x65
        /*005e*/ 	.byte	0x65, 0x70, 0x5f, 0x73, 0x72, 0x63, 0x2f, 0x69, 0x6e, 0x63, 0x6c, 0x75, 0x64, 0x65, 0x2f, 0x63
        /*006e*/ 	.byte	0x75, 0x74, 0x65, 0x2f, 0x61, 0x74, 0x6f, 0x6d, 0x2f, 0x63, 0x6f, 0x70, 0x79, 0x5f, 0x74, 0x72
        /*007e*/ 	.byte	0x61, 0x69, 0x74, 0x73, 0x5f, 0x73, 0x6d, 0x31, 0x30, 0x30, 0x2e, 0x68, 0x70, 0x70, 0x00
	.type		$str$25,@object
	.size		$str$25,(__unnamed_1 - $str$25)
$str$25:
        /*008d*/ 	.byte	0x28, 0x28, 0x75, 0x69, 0x6e, 0x74, 0x33, 0x32, 0x5f, 0x74, 0x28, 0x74, 0x68, 0x72, 0x65, 0x61
        /*009d*/ 	.byte	0x64, 0x49, 0x64, 0x78, 0x2e, 0x78, 0x29, 0x20, 0x2f, 0x20, 0x33, 0x32, 0x29, 0x20, 0x25, 0x20
        /*00ad*/ 	.byte	0x34, 0x29, 0x20, 0x3d, 0x3d, 0x20, 0x28, 0x28, 0x28, 0x74, 0x6d, 0x65, 0x6d, 0x5f, 0x61, 0x64
        /*00bd*/ 	.byte	0x64, 0x72, 0x20, 0x3e, 0x3e, 0x20, 0x31, 0x36, 0x29, 0x20, 0x2f, 0x20, 0x33, 0x32, 0x29, 0x20
        /*00cd*/ 	.byte	0x25, 0x20, 0x34, 0x29, 0x00
	.type		__unnamed_1,@object
	.size		__unnamed_1,(__unnamed_2 - __unnamed_1)
__unnamed_1:
        /*00d2*/ 	.byte	0x61, 0x75, 0x74, 0x6f, 0x20, 0x63, 0x75, 0x74, 0x65, 0x3a, 0x3a, 0x61, 0x73, 0x5f, 0x70, 0x6f
        /* <DEDUP_REMOVED lines=24> */
        /*0262*/ 	.byte	0x3c, 0x34, 0x30, 0x39, 0x36, 0x3e, 0x3e, 0x3e, 0x3e, 0x5d, 0x00
	.type		__unnamed_2,@object
	.size		__unnamed_2,(.L_2 - __unnamed_2)
__unnamed_2:
        /* <DEDUP_REMOVED lines=40> */
        /*04ed*/ 	.byte	0x74, 0x65, 0x3a, 0x3a, 0x43, 0x3c, 0x30, 0x3e, 0x3e, 0x3e, 0x3e, 0x5d, 0x00
.L_2:


//--------------------- .nv.shared._ZN7cutlass13device_kernelINS_4gemm6kernel13GemmUniversalIN4cute5tupleIJiiiiEEENS1_10collective13CollectiveMmaINS1_35MainloopSm100TmaUmmaWarpSpecializedILi3ELi2ELi4ENS5_IJNS4_1CILi2EEESB_NSA_ILi1EEEEEEEENS5_IJNSA_ILi64EEENSA_ILi128EEENSA_ILi32EEEEEENS_12float_e5m2_tENS5_IJlSC_lEEESJ_SK_NS4_8TiledMMAINS4_8MMA_AtomIJNS4_10MMA_TraitsINS4_19SM100_MMA_F8F6F4_SSEJSJ_SJ_fSF_SG_NS4_17integral_constantINS4_4UMMA5MajorELSR_0EEESS_NSP_INSQ_7ScaleInELST_0EEESU_EEEEEENS4_6LayoutINS5_IJSC_SC_SC_EEENS5_IJNSA_ILi0EEESZ_SZ_EEEEENS5_IJNS4_10UnderscoreES12_S12_EEEEENS4_23SM90_TMA_LOAD_MULTICASTENS4_14ComposedLayoutINS4_7SwizzleILi1ELi4ELi3EEENS4_18smem_ptr_flag_bitsILi8EEENSX_INS5_IJNSA_ILi8EEESH_EEENS5_IJSH_SC_EEEEEEEvNS4_8identityES15_S1F_vS1G_EENS_8epilogue10collective18CollectiveEpilogueINS1I_23Sm100TmaWarpSpecializedILi2ELi2ELi32ELb0ELb0EEEJSI_NS5_IJNSX_ISF_SC_EES1N_EEESJ_SK_SJ_SK_NS1I_6fusion15FusionCallbacksIS1M_NS1P_17LinearCombinationISJ_fSJ_fLNS_15FloatRoundStyleE2EEESI_S1O_JEEENS4_5SM1004TMEM4LOAD26SM100_TMEM_LOAD_16dp32b32xENS4_13SM90_TMA_LOADENS16_INS17_ILi2ELi4ELi3EEES1A_NSX_INS5_IJS1B_SF_EEENS5_IJSF_SC_EEEEEEENS4_39AutoVectorizingCopyWithAssumedAlignmentILi128EEENS4_14SM90_TMA_STOREES24_S26_S26_EEEvvEEEEvNT_6ParamsE --------------------------
	.section	.nv.shared._ZN7cutlass13device_kernelINS_4gemm6kernel13GemmUniversalIN4cute5tupleIJiiiiEEENS1_10collective13CollectiveMmaINS1_35MainloopSm100TmaUmmaWarpSpecializedILi3ELi2ELi4ENS5_IJNS4_1CILi2EEESB_NSA_ILi1EEEEEEEENS5_IJNSA_ILi64EEENSA_ILi128EEENSA_ILi32EEEEEENS_12float_e5m2_tENS5_IJlSC_lEEESJ_SK_NS4_8TiledMMAINS4_8MMA_AtomIJNS4_10MMA_TraitsINS4_19SM100_MMA_F8F6F4_SSEJSJ_SJ_fSF_SG_NS4_17integral_constantINS4_4UMMA5MajorELSR_0EEESS_NSP_INSQ_7ScaleInELST_0EEESU_EEEEEENS4_6LayoutINS5_IJSC_SC_SC_EEENS5_IJNSA_ILi0EEESZ_SZ_EEEEENS5_IJNS4_10UnderscoreES12_S12_EEEEENS4_23SM90_TMA_LOAD_MULTICASTENS4_14ComposedLayoutINS4_7SwizzleILi1ELi4ELi3EEENS4_18smem_ptr_flag_bitsILi8EEENSX_INS5_IJNSA_ILi8EEESH_EEENS5_IJSH_SC_EEEEEEEvNS4_8identityES15_S1F_vS1G_EENS_8epilogue10collective18CollectiveEpilogueINS1I_23Sm100TmaWarpSpecializedILi2ELi2ELi32ELb0ELb0EEEJSI_NS5_IJNSX_ISF_SC_EES1N_EEESJ_SK_SJ_SK_NS1I_6fusion15FusionCallbacksIS1M_NS1P_17LinearCombinationISJ_fSJ_fLNS_15FloatRoundStyleE2EEESI_S1O_JEEENS4_5SM1004TMEM4LOAD26SM100_TMEM_LOAD_16dp32b32xENS4_13SM90_TMA_LOADENS16_INS17_ILi2ELi4ELi3EEES1A_NSX_INS5_IJS1B_SF_EEENS5_IJSF_SC_EEEEEEENS4_39AutoVectorizingCopyWithAssumedAlignmentILi128EEENS4_14SM90_TMA_STOREES24_S26_S26_EEEvvEEEEvNT_6ParamsE,"aw",@nobits
	.sectionflags	@""
	.align	16
	.zero		1024


//--------------------- .nv.shared.reserved.0     --------------------------
	.section	.nv.shared.reserved.0,"aw",@nobits
	.weak		__nv_reservedSMEM_offset_0_alias
	.size		__nv_reservedSMEM_offset_0_alias, 0, 64
	.other		__nv_reservedSMEM_offset_0_alias,@"STO_CUDA_RESERVED_SHARED STV_DEFAULT"
__nv_reservedSMEM_offset_0_alias:
	.zero		0
.nv.shared.reserved.0:
	.zero		64
	.weak		__nv_reservedSMEM_tcgen05_partition
	.type		__nv_reservedSMEM_tcgen05_partition,@object
	.size		__nv_reservedSMEM_tcgen05_partition,(.L_0 - __nv_reservedSMEM_tcgen05_partition)
__nv_reservedSMEM_tcgen05_partition:
	.zero		32
.L_0:


//--------------------- .nv.global                --------------------------
	.section	.nv.global,"aw",@nobits
.nv.global:
	.type		_ZN39_INTERNAL_a698f6be_4_k_cu_6bfda9c1_98284cute1_E,@object
	.size		_ZN39_INTERNAL_a698f6be_4_k_cu_6bfda9c1_98284cute1_E,(_ZN39_INTERNAL_a698f6be_4_k_cu_6bfda9c1_98284cuda3std3__45__cpo6cbeginE - _ZN39_INTERNAL_a698f6be_4_k_cu_6bfda9c1_98284cute1_E)
_ZN39_INTERNAL_a698f6be_4_k_cu_6bfda9c1_98284cute1_E:
	.zero		1
	.type		_ZN39_INTERNAL_a698f6be_4_k_cu_6bfda9c1_98284cuda3std3__45__cpo6cbeginE,@object
	.size		_ZN39_INTERNAL_a698f6be_4_k_cu_6bfda9c1_98284cuda3std3__45__cpo6cbeginE,(_ZN39_INTERNAL_a698f6be_4_k_cu_6bfda9c1_98284cuda3std3__48in_placeE - _ZN39_INTERNAL_a698f6be_4_k_cu_6bfda9c1_98284cuda3std3__45__cpo6cbeginE)
_ZN39_INTERNAL_a698f6be_4_k_cu_6bfda9c1_98284cuda3std3__45__cpo6cbeginE:
	.zero		1
	.type		_ZN39_INTERNAL_a698f6be_4_k_cu_6bfda9c1_98284cuda3std3__48in_placeE,@object
	.size		_ZN39_INTERNAL_a698f6be_4_k_cu_6bfda9c1_98284cuda3std3__48in_placeE,(_ZN39_INTERNAL_a698f6be_4_k_cu_6bfda9c1_98284cuda3std6ranges3__45__cpo9iter_moveE - _ZN39_INTERNAL_a698f6be_4_k_cu_6bfda9c1_98284cuda3std3__48in_placeE)
_ZN39_INTERNAL_a698f6be_4_k_cu_6bfda9c1_98284cuda3std3__48in_placeE:
	.zero		1
	.type		_ZN39_INTERNAL_a698f6be_4_k_cu_6bfda9c1_98284cuda3std6ranges3__45__cpo9iter_moveE,@object
	.size		_ZN39_INTERNAL_a698f6be_4_k_cu_6bfda9c1_98284cuda3std6ranges3__45__cpo9iter_moveE,(_ZN39_INTERNAL_a698f6be_4_k_cu_6bfda9c1_98284cuda3std3__45__cpo5beginE - _ZN39_INTERNAL_a698f6be_4_k_cu_6bfda9c1_98284cuda3std6ranges3__45__cpo9iter_moveE)
_ZN39_INTERNAL_a698f6be_4_k_cu_6bfda9c1_98284cuda3std6ranges3__45__cpo9iter_moveE:
	.zero		1
	.type		_ZN39_INTERNAL_a698f6be_4_k_cu_6bfda9c1_98284cuda3std3__45__cpo5beginE,@object
	.size		_ZN39_INTERNAL_a698f6be_4_k_cu_6bfda9c1_98284cuda3std3__45__cpo5beginE,(_ZN39_INTERNAL_a698f6be_4_k_cu_6bfda9c1_98284cuda3std3__441_GLOBAL__N__a698f6be_4_k_cu_6bfda9c1_98286ignoreE - _ZN39_INTERNAL_a698f6be_4_k_cu_6bfda9c1_98284cuda3std3__45__cpo5beginE)
_ZN39_INTERNAL_a698f6be_4_k_cu_6bfda9c1_98284cuda3std3__45__cpo5beginE:
	.zero		1
	.type		_ZN39_INTERNAL_a698f6be_4_k_cu_6bfda9c1_98284cuda3std3__441_GLOBAL__N__a698f6be_4_k_cu_6bfda9c1_98286ignoreE,@object
	.size		_ZN39_INTERNAL_a698f6be_4_k_cu_6bfda9c1_98284cuda3std3__441_GLOBAL__N__a698f6be_4_k_cu_6bfda9c1_98286ignoreE,(_ZN39_INTERNAL_a698f6be_4_k_cu_6bfda9c1_98284cute7productE - _ZN39_INTERNAL_a698f6be_4_k_cu_6bfda9c1_98284cuda3std3__441_GLOBAL__N__a698f6be_4_k_cu_6bfda9c1_98286ignoreE)
_ZN39_INTERNAL_a698f6be_4_k_cu_6bfda9c1_98284cuda3std3__441_GLOBAL__N__a698f6be_4_k_cu_6bfda9c1_98286ignoreE:
	.zero		1
	.type		_ZN39_INTERNAL_a698f6be_4_k_cu_6bfda9c1_98284cute7productE,@object
	.size		_ZN39_INTERNAL_a698f6be_4_k_cu_6bfda9c1_98284cute7productE,(_ZN39_INTERNAL_a698f6be_4_k_cu_6bfda9c1_98284cuda3std3__45__cpo3endE - _ZN39_INTERNAL_a698f6be_4_k_cu_6bfda9c1_98284cute7productE)
_ZN39_INTERNAL_a698f6be_4_k_cu_6bfda9c1_98284cute7productE:
	.zero		1
	.type		_ZN39_INTERNAL_a698f6be_4_k_cu_6bfda9c1_98284cuda3std3__45__cpo3endE,@object
	.size		_ZN39_INTERNAL_a698f6be_4_k_cu_6bfda9c1_98284cuda3std3__45__cpo3endE,(_ZN39_INTERNAL_a698f6be_4_k_cu_6bfda9c1_98284cuda3std3__419piecewise_constructE - _ZN39_INTERNAL_a698f6be_4_k_cu_6bfda9c1_98284cuda3std3__45__cpo3endE)
_ZN39_INTERNAL_a698f6be_4_k_cu_6bfda9c1_98284cuda3std3__45__cpo3endE:
	.zero		1
	.type		_ZN39_INTERNAL_a698f6be_4_k_cu_6bfda9c1_98284cuda3std3__419piecewise_constructE,@object
	.size		_ZN39_INTERNAL_a698f6be_4_k_cu_6bfda9c1_98284cuda3std3__419piecewise_constructE,(_ZN39_INTERNAL_a698f6be_4_k_cu_6bfda9c1_98284cuda3std3__45__cpo4cendE - _ZN39_INTERNAL_a698f6be_4_k_cu_6bfda9c1_98284cuda3std3__419piecewise_constructE)
_ZN39_INTERNAL_a698f6be_4_k_cu_6bfda9c1_98284cuda3std3__419piecewise_constructE:
	.zero		1
	.type		_ZN39_INTERNAL_a698f6be_4_k_cu_6bfda9c1_98284cuda3std3__45__cpo4cendE,@object
	.size		_ZN39_INTERNAL_a698f6be_4_k_cu_6bfda9c1_98284cuda3std3__45__cpo4cendE,(_ZN39_INTERNAL_a698f6be_4_k_cu_6bfda9c1_98284cuda3std6ranges3__45__cpo4swapE - _ZN39_INTERNAL_a698f6be_4_k_cu_6bfda9c1_98284cuda3std3__45__cpo4cendE)
_ZN39_INTERNAL_a698f6be_4_k_cu_6bfda9c1_98284cuda3std3__45__cpo4cendE:
	.zero		1
	.type		_ZN39_INTERNAL_a698f6be_4_k_cu_6bfda9c1_98284cuda3std6ranges3__45__cpo4swapE,@object
	.size		_ZN39_INTERNAL_a698f6be_4_k_cu_6bfda9c1_98284cuda3std6ranges3__45__cpo4swapE,(.L_10 - _ZN39_INTERNAL_a698f6be_4_k_cu_6bfda9c1_98284cuda3std6ranges3__45__cpo4swapE)
_ZN39_INTERNAL_a698f6be_4_k_cu_6bfda9c1_98284cuda3std6ranges3__45__cpo4swapE:
	.zero		1
.L_10:


//--------------------- .nv.constant0._ZN7cutlass13device_kernelINS_4gemm6kernel13GemmUniversalIN4cute5tupleIJiiiiEEENS1_10collective13CollectiveMmaINS1_35MainloopSm100TmaUmmaWarpSpecializedILi3ELi2ELi4ENS5_IJNS4_1CILi2EEESB_NSA_ILi1EEEEEEEENS5_IJNSA_ILi64EEENSA_ILi128EEENSA_ILi32EEEEEENS_12float_e5m2_tENS5_IJlSC_lEEESJ_SK_NS4_8TiledMMAINS4_8MMA_AtomIJNS4_10MMA_TraitsINS4_19SM100_MMA_F8F6F4_SSEJSJ_SJ_fSF_SG_NS4_17integral_constantINS4_4UMMA5MajorELSR_0EEESS_NSP_INSQ_7ScaleInELST_0EEESU_EEEEEENS4_6LayoutINS5_IJSC_SC_SC_EEENS5_IJNSA_ILi0EEESZ_SZ_EEEEENS5_IJNS4_10UnderscoreES12_S12_EEEEENS4_23SM90_TMA_LOAD_MULTICASTENS4_14ComposedLayoutINS4_7SwizzleILi1ELi4ELi3EEENS4_18smem_ptr_flag_bitsILi8EEENSX_INS5_IJNSA_ILi8EEESH_EEENS5_IJSH_SC_EEEEEEEvNS4_8identityES15_S1F_vS1G_EENS_8epilogue10collective18CollectiveEpilogueINS1I_23Sm100TmaWarpSpecializedILi2ELi2ELi32ELb0ELb0EEEJSI_NS5_IJNSX_ISF_SC_EES1N_EEESJ_SK_SJ_SK_NS1I_6fusion15FusionCallbacksIS1M_NS1P_17LinearCombinationISJ_fSJ_fLNS_15FloatRoundStyleE2EEESI_S1O_JEEENS4_5SM1004TMEM4LOAD26SM100_TMEM_LOAD_16dp32b32xENS4_13SM90_TMA_LOADENS16_INS17_ILi2ELi4ELi3EEES1A_NSX_INS5_IJS1B_SF_EEENS5_IJSF_SC_EEEEEEENS4_39AutoVectorizingCopyWithAssumedAlignmentILi128EEENS4_14SM90_TMA_STOREES24_S26_S26_EEEvvEEEEvNT_6ParamsE --------------------------
	.section	.nv.constant0._ZN7cutlass13device_kernelINS_4gemm6kernel13GemmUniversalIN4cute5tupleIJiiiiEEENS1_10collective13CollectiveMmaINS1_35MainloopSm100TmaUmmaWarpSpecializedILi3ELi2ELi4ENS5_IJNS4_1CILi2EEESB_NSA_ILi1EEEEEEEENS5_IJNSA_ILi64EEENSA_ILi128EEENSA_ILi32EEEEEENS_12float_e5m2_tENS5_IJlSC_lEEESJ_SK_NS4_8TiledMMAINS4_8MMA_AtomIJNS4_10MMA_TraitsINS4_19SM100_MMA_F8F6F4_SSEJSJ_SJ_fSF_SG_NS4_17integral_constantINS4_4UMMA5MajorELSR_0EEESS_NSP_INSQ_7ScaleInELST_0EEESU_EEEEEENS4_6LayoutINS5_IJSC_SC_SC_EEENS5_IJNSA_ILi0EEESZ_SZ_EEEEENS5_IJNS4_10UnderscoreES12_S12_EEEEENS4_23SM90_TMA_LOAD_MULTICASTENS4_14ComposedLayoutINS4_7SwizzleILi1ELi4ELi3EEENS4_18smem_ptr_flag_bitsILi8EEENSX_INS5_IJNSA_ILi8EEESH_EEENS5_IJSH_SC_EEEEEEEvNS4_8identityES15_S1F_vS1G_EENS_8epilogue10collective18CollectiveEpilogueINS1I_23Sm100TmaWarpSpecializedILi2ELi2ELi32ELb0ELb0EEEJSI_NS5_IJNSX_ISF_SC_EES1N_EEESJ_SK_SJ_SK_NS1I_6fusion15FusionCallbacksIS1M_NS1P_17LinearCombinationISJ_fSJ_fLNS_15FloatRoundStyleE2EEESI_S1O_JEEENS4_5SM1004TMEM4LOAD26SM100_TMEM_LOAD_16dp32b32xENS4_13SM90_TMA_LOADENS16_INS17_ILi2ELi4ELi3EEES1A_NSX_INS5_IJS1B_SF_EEENS5_IJSF_SC_EEEEEEENS4_39AutoVectorizingCopyWithAssumedAlignmentILi128EEENS4_14SM90_TMA_STOREES24_S26_S26_EEEvvEEEEvNT_6ParamsE,"a",@progbits
	.sectionflags	@""
	.align	4
.nv.constant0._ZN7cutlass13device_kernelINS_4gemm6kernel13GemmUniversalIN4cute5tupleIJiiiiEEENS1_10collective13CollectiveMmaINS1_35MainloopSm100TmaUmmaWarpSpecializedILi3ELi2ELi4ENS5_IJNS4_1CILi2EEESB_NSA_ILi1EEEEEEEENS5_IJNSA_ILi64EEENSA_ILi128EEENSA_ILi32EEEEEENS_12float_e5m2_tENS5_IJlSC_lEEESJ_SK_NS4_8TiledMMAINS4_8MMA_AtomIJNS4_10MMA_TraitsINS4_19SM100_MMA_F8F6F4_SSEJSJ_SJ_fSF_SG_NS4_17integral_constantINS4_4UMMA5MajorELSR_0EEESS_NSP_INSQ_7ScaleInELST_0EEESU_EEEEEENS4_6LayoutINS5_IJSC_SC_SC_EEENS5_IJNSA_ILi0EEESZ_SZ_EEEEENS5_IJNS4_10UnderscoreES12_S12_EEEEENS4_23SM90_TMA_LOAD_MULTICASTENS4_14ComposedLayoutINS4_7SwizzleILi1ELi4ELi3EEENS4_18smem_ptr_flag_bitsILi8EEENSX_INS5_IJNSA_ILi8EEESH_EEENS5_IJSH_SC_EEEEEEEvNS4_8identityES15_S1F_vS1G_EENS_8epilogue10collective18CollectiveEpilogueINS1I_23Sm100TmaWarpSpecializedILi2ELi2ELi32ELb0ELb0EEEJSI_NS5_IJNSX_ISF_SC_EES1N_EEESJ_SK_SJ_SK_NS1I_6fusion15FusionCallbacksIS1M_NS1P_17LinearCombinationISJ_fSJ_fLNS_15FloatRoundStyleE2EEESI_S1O_JEEENS4_5SM1004TMEM4LOAD26SM100_TMEM_LOAD_16dp32b32xENS4_13SM90_TMA_LOADENS16_INS17_ILi2ELi4ELi3EEES1A_NSX_INS5_IJS1B_SF_EEENS5_IJSF_SC_EEEEEEENS4_39AutoVectorizingCopyWithAssumedAlignmentILi128EEENS4_14SM90_TMA_STOREES24_S26_S26_EEEvvEEEEvNT_6ParamsE:
	.zero		2944


//--------------------- SYMBOLS --------------------------

	.type		.nv.reservedSmem.offset0,@object
	.size		.nv.reservedSmem.offset0,0x4
	.type		.nv.reservedSmem.cap,@object
	.size		.nv.reservedSmem.cap,0x4
	.type		__assertfail,@function
